def attn_fwd(
    Q,
    K,
    V,
    Out,
    Lse,
    sm_scale,
    stride_qz,
    stride_qh,
    stride_qm,
    stride_qk,
    stride_kz,
    stride_kh,
    stride_kn,
    stride_kk,
    stride_vz,
    stride_vh,
    stride_vn,
    stride_vk,
    stride_oz,
    stride_oh,
    stride_om,
    stride_ok,
    seqlen_q,
    seqlen_k,
    BLOCK_M: tl.constexpr,
    BLOCK_N: tl.constexpr,
    HEAD_DIM: tl.constexpr,
    CAUSAL: tl.constexpr,
):
    start_m = tl.program_id(0)
    off_hz = tl.program_id(1)
    q_off = off_hz * stride_qh
    k_off = off_hz * stride_kh
    v_off = off_hz * stride_vh
    offs_m = start_m * BLOCK_M + tl.arange(0, BLOCK_M)
    offs_d = tl.arange(0, HEAD_DIM)
    offs_n = tl.arange(0, BLOCK_N)
    q_ptrs = Q + q_off + offs_m[:, None] * stride_qm + offs_d[None, :] * stride_qk
    k_ptrs = K + k_off + offs_d[:, None] * stride_kk + offs_n[None, :] * stride_kn
    v_ptrs = V + v_off + offs_n[:, None] * stride_vn + offs_d[None, :] * stride_vk
    m_i = tl.full([BLOCK_M], float("-inf"), dtype=tl.float32)
    l_i = tl.zeros([BLOCK_M], dtype=tl.float32) + 1.0
    acc = tl.zeros([BLOCK_M, HEAD_DIM], dtype=tl.float32)
    q = tl.load(q_ptrs)
    acc, l_i, m_i = _attn_fwd_inner(
        acc,
        l_i,
        m_i,
        q,
        k_ptrs,
        v_ptrs,
        sm_scale,
        stride_kn,
        stride_vn,
        start_m,
        seqlen_k,
        BLOCK_M,
        BLOCK_N,
        HEAD_DIM,
        CAUSAL,
    )
    acc = acc / l_i[:, None]
    lse = m_i + tl.math.log2(l_i) / 1.4426950408889634
    o_ptrs = (
        Out
        + off_hz * stride_oh
        + offs_m[:, None] * stride_om
        + offs_d[None, :] * stride_ok
    )
    tl.store(o_ptrs, acc.to(Out.dtype.element_ty))
    tl.store(Lse + off_hz * seqlen_q + offs_m, lse)

# config = {"BLOCK_M": 256, "BLOCK_N": 32, "HEAD_DIM": 128, "arch": "sm_100", "causal": true, "dtype": "fp16", "num_stages": 2, "num_warps": 8}
# arch = sm_100


// ===== COMPILED SASS (sm_100a) =====

	.target	sm_100a

	.elftype	@"ET_EXEC"


//--------------------- .note.nv.tkinfo           --------------------------
	.section	.note.nv.tkinfo,"",@"SHT_NOTE"
	.sectionflags	@"SHF_NOTE_NV_TKINFO"
	.tkinfo
        /*0018*/ 	.word	0x00000081
        /*0030*/ 	.string	""
        /*0030*/ 	.string	"ptxas-blackwell"
        /*0030*/ 	.string	"Cuda compilation tools, release 12.9, V12.9.86"
        /*0030*/ 	.string	"Build cuda_12.9.r12.9/compiler.36037853_0"
        /*0030*/ 	.string	"-v  -suppress-debug-info  -lineinfo  -arch sm_100a "



//--------------------- .note.nv.cuver            --------------------------
	.section	.note.nv.cuver,"",@"SHT_NOTE"
	.sectionflags	@"SHF_NOTE_NV_CUVER"
        /*0018*/ 	.short	0x0001
        /*001a*/ 	.short	0x0064
        /*001c*/ 	.short	0x0001
        /*001e*/ 	.short	0x0000
        /*0020*/ 	.short	0x0001
        /*0022*/ 	.short	0x0000


//--------------------- .nv.info                  --------------------------
	.section	.nv.info,"",@"SHT_CUDA_INFO"
	.align	4


	//----- nvinfo : EIATTR_REGCOUNT
	.align		4
        /*0000*/ 	.byte	0x04, 0x2f
        /*0002*/ 	.short	(.L_5 - .L_4)
	.align		4
.L_4:
        /*0004*/ 	.word	index@(attn_fwd)
        /*0008*/ 	.word	0x000000ff


	//----- nvinfo : EIATTR_FRAME_SIZE
	.align		4
.L_5:
        /*000c*/ 	.byte	0x04, 0x11
        /*000e*/ 	.short	(.L_7 - .L_6)
	.align		4
.L_6:
        /*0010*/ 	.word	index@($__internal_2_$__cuda_sm10x_tcgen05_guardrail_trap_unallocated_columns_being_dealloced)
        /*0014*/ 	.word	0x00000028


	//----- nvinfo : EIATTR_FRAME_SIZE
	.align		4
.L_7:
        /*0018*/ 	.byte	0x04, 0x11
        /*001a*/ 	.short	(.L_9 - .L_8)
	.align		4
.L_8:
        /*001c*/ 	.word	index@($__internal_1_$__cuda_sm10x_tcgen05_guardrail_trap_phase_invalid_during_alloc)
        /*0020*/ 	.word	0x00000028


	//----- nvinfo : EIATTR_FRAME_SIZE
	.align		4
.L_9:
        /*0024*/ 	.byte	0x04, 0x11
        /*0026*/ 	.short	(.L_11 - .L_10)
	.align		4
.L_10:
        /*0028*/ 	.word	index@($__internal_0_$__cuda_sm10x_tcgen05_guardrail_trap_col_being_dealloced_not_returned_by_alloc)
        /*002c*/ 	.word	0x00000028


	//----- nvinfo : EIATTR_FRAME_SIZE
	.align		4
.L_11:
        /*0030*/ 	.byte	0x04, 0x11
        /*0032*/ 	.short	(.L_13 - .L_12)
	.align		4
.L_12:
        /*0034*/ 	.word	index@(attn_fwd)
        /*0038*/ 	.word	0x00000028


	//----- nvinfo : EIATTR_MIN_STACK_SIZE
	.align		4
.L_13:
        /*003c*/ 	.byte	0x04, 0x12
        /*003e*/ 	.short	(.L_15 - .L_14)
	.align		4
.L_14:
        /*0040*/ 	.word	index@(attn_fwd)
        /*0044*/ 	.word	0x00000028
.L_15:


//--------------------- .nv.info.attn_fwd         --------------------------
	.section	.nv.info.attn_fwd,"",@"SHT_CUDA_INFO"
	.sectionflags	@""
	.align	4


	//----- nvinfo : EIATTR_CUDA_API_VERSION
	.align		4
        /*0000*/ 	.byte	0x04, 0x37
        /*0002*/ 	.short	(.L_17 - .L_16)
.L_16:
        /*0004*/ 	.word	0x00000081


	//----- nvinfo : EIATTR_KPARAM_INFO
	.align		4
.L_17:
        /*0008*/ 	.byte	0x04, 0x17
        /*000a*/ 	.short	(.L_19 - .L_18)
.L_18:
        /*000c*/ 	.word	0x00000000
        /*0010*/ 	.short	0x0019
        /*0012*/ 	.short	0x0080
        /*0014*/ 	.byte	0x00, 0xf4, 0x21, 0x00


	//----- nvinfo : EIATTR_KPARAM_INFO
	.align		4
.L_19:
        /*0018*/ 	.byte	0x04, 0x17
        /*001a*/ 	.short	(.L_21 - .L_20)
.L_20:
        /*001c*/ 	.word	0x00000000
        /*0020*/ 	.short	0x0018
        /*0022*/ 	.short	0x0078
        /*0024*/ 	.byte	0x00, 0xf4, 0x21, 0x00


	//----- nvinfo : EIATTR_KPARAM_INFO
	.align		4
.L_21:
        /*0028*/ 	.byte	0x04, 0x17
        /*002a*/ 	.short	(.L_23 - .L_22)
.L_22:
        /*002c*/ 	.word	0x00000000
        /*0030*/ 	.short	0x0017
        /*0032*/ 	.short	0x0070
        /*0034*/ 	.byte	0x00, 0xf0, 0x11, 0x00


	//----- nvinfo : EIATTR_KPARAM_INFO
	.align		4
.L_23:
        /*0038*/ 	.byte	0x04, 0x17
        /*003a*/ 	.short	(.L_25 - .L_24)
.L_24:
        /*003c*/ 	.word	0x00000000
        /*0040*/ 	.short	0x0016
        /*0042*/ 	.short	0x006c
        /*0044*/ 	.byte	0x00, 0xf0, 0x11, 0x00


	//----- nvinfo : EIATTR_KPARAM_INFO
	.align		4
.L_25:
        /*0048*/ 	.byte	0x04, 0x17
        /*004a*/ 	.short	(.L_27 - .L_26)
.L_26:
        /*004c*/ 	.word	0x00000000
        /*0050*/ 	.short	0x0015
        /*0052*/ 	.short	0x0068
        /*0054*/ 	.byte	0x00, 0xf0, 0x11, 0x00


	//----- nvinfo : EIATTR_KPARAM_INFO
	.align		4
.L_27:
        /*0058*/ 	.byte	0x04, 0x17
        /*005a*/ 	.short	(.L_29 - .L_28)
.L_28:
        /*005c*/ 	.word	0x00000000
        /*0060*/ 	.short	0x0014
        /*0062*/ 	.short	0x0064
        /*0064*/ 	.byte	0x00, 0xf0, 0x11, 0x00


	//----- nvinfo : EIATTR_KPARAM_INFO
	.align		4
.L_29:
        /*0068*/ 	.byte	0x04, 0x17
        /*006a*/ 	.short	(.L_31 - .L_30)
.L_30:
        /*006c*/ 	.word	0x00000000
        /*0070*/ 	.short	0x0013
        /*0072*/ 	.short	0x0060
        /*0074*/ 	.byte	0x00, 0xf0, 0x11, 0x00


	//----- nvinfo : EIATTR_KPARAM_INFO
	.align		4
.L_31:
        /*0078*/ 	.byte	0x04, 0x17
        /*007a*/ 	.short	(.L_33 - .L_32)
.L_32:
        /*007c*/ 	.word	0x00000000
        /*0080*/ 	.short	0x0012
        /*0082*/ 	.short	0x005c
        /*0084*/ 	.byte	0x00, 0xf0, 0x11, 0x00


	//----- nvinfo : EIATTR_KPARAM_INFO
	.align		4
.L_33:
        /*0088*/ 	.byte	0x04, 0x17
        /*008a*/ 	.short	(.L_35 - .L_34)
.L_34:
        /*008c*/ 	.word	0x00000000
        /*0090*/ 	.short	0x0011
        /*0092*/ 	.short	0x0058
        /*0094*/ 	.byte	0x00, 0xf0, 0x11, 0x00


	//----- nvinfo : EIATTR_KPARAM_INFO
	.align		4
.L_35:
        /*0098*/ 	.byte	0x04, 0x17
        /*009a*/ 	.short	(.L_37 - .L_36)
.L_36:
        /*009c*/ 	.word	0x00000000
        /*00a0*/ 	.short	0x0010
        /*00a2*/ 	.short	0x0054
        /*00a4*/ 	.byte	0x00, 0xf0, 0x11, 0x00


	//----- nvinfo : EIATTR_KPARAM_INFO
	.align		4
.L_37:
        /*00a8*/ 	.byte	0x04, 0x17
        /*00aa*/ 	.short	(.L_39 - .L_38)
.L_38:
        /*00ac*/ 	.word	0x00000000
        /*00b0*/ 	.short	0x000f
        /*00b2*/ 	.short	0x0050
        /*00b4*/ 	.byte	0x00, 0xf0, 0x11, 0x00


	//----- nvinfo : EIATTR_KPARAM_INFO
	.align		4
.L_39:
        /*00b8*/ 	.byte	0x04, 0x17
        /*00ba*/ 	.short	(.L_41 - .L_40)
.L_40:
        /*00bc*/ 	.word	0x00000000
        /*00c0*/ 	.short	0x000e
        /*00c2*/ 	.short	0x004c
        /*00c4*/ 	.byte	0x00, 0xf0, 0x11, 0x00


	//----- nvinfo : EIATTR_KPARAM_INFO
	.align		4
.L_41:
        /*00c8*/ 	.byte	0x04, 0x17
        /*00ca*/ 	.short	(.L_43 - .L_42)
.L_42:
        /*00cc*/ 	.word	0x00000000
        /*00d0*/ 	.short	0x000d
        /*00d2*/ 	.short	0x0048
        /*00d4*/ 	.byte	0x00, 0xf0, 0x11, 0x00


	//----- nvinfo : EIATTR_KPARAM_INFO
	.align		4
.L_43:
        /*00d8*/ 	.byte	0x04, 0x17
        /*00da*/ 	.short	(.L_45 - .L_44)
.L_44:
        /*00dc*/ 	.word	0x00000000
        /*00e0*/ 	.short	0x000c
        /*00e2*/ 	.short	0x0044
        /*00e4*/ 	.byte	0x00, 0xf0, 0x11, 0x00


	//----- nvinfo : EIATTR_KPARAM_INFO
	.align		4
.L_45:
        /*00e8*/ 	.byte	0x04, 0x17
        /*00ea*/ 	.short	(.L_47 - .L_46)
.L_46:
        /*00ec*/ 	.word	0x00000000
        /*00f0*/ 	.short	0x000b
        /*00f2*/ 	.short	0x0040
        /*00f4*/ 	.byte	0x00, 0xf0, 0x11, 0x00


	//----- nvinfo : EIATTR_KPARAM_INFO
	.align		4
.L_47:
        /*00f8*/ 	.byte	0x04, 0x17
        /*00fa*/ 	.short	(.L_49 - .L_48)
.L_48:
        /*00fc*/ 	.word	0x00000000
        /*0100*/ 	.short	0x000a
        /*0102*/ 	.short	0x003c
        /*0104*/ 	.byte	0x00, 0xf0, 0x11, 0x00


	//----- nvinfo : EIATTR_KPARAM_INFO
	.align		4
.L_49:
        /*0108*/ 	.byte	0x04, 0x17
        /*010a*/ 	.short	(.L_51 - .L_50)
.L_50:
        /*010c*/ 	.word	0x00000000
        /*0110*/ 	.short	0x0009
        /*0112*/ 	.short	0x0038
        /*0114*/ 	.byte	0x00, 0xf0, 0x11, 0x00


	//----- nvinfo : EIATTR_KPARAM_INFO
	.align		4
.L_51:
        /*0118*/ 	.byte	0x04, 0x17
        /*011a*/ 	.short	(.L_53 - .L_52)
.L_52:
        /*011c*/ 	.word	0x00000000
        /*0120*/ 	.short	0x0008
        /*0122*/ 	.short	0x0034
        /*0124*/ 	.byte	0x00, 0xf0, 0x11, 0x00


	//----- nvinfo : EIATTR_KPARAM_INFO
	.align		4
.L_53:
        /*0128*/ 	.byte	0x04, 0x17
        /*012a*/ 	.short	(.L_55 - .L_54)
.L_54:
        /*012c*/ 	.word	0x00000000
        /*0130*/ 	.short	0x0007
        /*0132*/ 	.short	0x0030
        /*0134*/ 	.byte	0x00, 0xf0, 0x11, 0x00


	//----- nvinfo : EIATTR_KPARAM_INFO
	.align		4
.L_55:
        /*0138*/ 	.byte	0x04, 0x17
        /*013a*/ 	.short	(.L_57 - .L_56)
.L_56:
        /*013c*/ 	.word	0x00000000
        /*0140*/ 	.short	0x0006
        /*0142*/ 	.short	0x002c
        /*0144*/ 	.byte	0x00, 0xf0, 0x11, 0x00


	//----- nvinfo : EIATTR_KPARAM_INFO
	.align		4
.L_57:
        /*0148*/ 	.byte	0x04, 0x17
        /*014a*/ 	.short	(.L_59 - .L_58)
.L_58:
        /*014c*/ 	.word	0x00000000
        /*0150*/ 	.short	0x0005
        /*0152*/ 	.short	0x0028
        /*0154*/ 	.byte	0x00, 0xf0, 0x11, 0x00


	//----- nvinfo : EIATTR_KPARAM_INFO
	.align		4
.L_59:
        /*0158*/ 	.byte	0x04, 0x17
        /*015a*/ 	.short	(.L_61 - .L_60)
.L_60:
        /*015c*/ 	.word	0x00000000
        /*0160*/ 	.short	0x0004
        /*0162*/ 	.short	0x0020
        /*0164*/ 	.byte	0x00, 0xf4, 0x21, 0x00


	//----- nvinfo : EIATTR_KPARAM_INFO
	.align		4
.L_61:
        /*0168*/ 	.byte	0x04, 0x17
        /*016a*/ 	.short	(.L_63 - .L_62)
.L_62:
        /*016c*/ 	.word	0x00000000
        /*0170*/ 	.short	0x0003
        /*0172*/ 	.short	0x0018
        /*0174*/ 	.byte	0x00, 0xf4, 0x21, 0x00


	//----- nvinfo : EIATTR_KPARAM_INFO
	.align		4
.L_63:
        /*0178*/ 	.byte	0x04, 0x17
        /*017a*/ 	.short	(.L_65 - .L_64)
.L_64:
        /*017c*/ 	.word	0x00000000
        /*0180*/ 	.short	0x0002
        /*0182*/ 	.short	0x0010
        /*0184*/ 	.byte	0x00, 0xf4, 0x21, 0x00


	//----- nvinfo : EIATTR_KPARAM_INFO
	.align		4
.L_65:
        /*0188*/ 	.byte	0x04, 0x17
        /*018a*/ 	.short	(.L_67 - .L_66)
.L_66:
        /*018c*/ 	.word	0x00000000
        /*0190*/ 	.short	0x0001
        /*0192*/ 	.short	0x0008
        /*0194*/ 	.byte	0x00, 0xf4, 0x21, 0x00


	//----- nvinfo : EIATTR_KPARAM_INFO
	.align		4
.L_67:
        /*0198*/ 	.byte	0x04, 0x17
        /*019a*/ 	.short	(.L_69 - .L_68)
.L_68:
        /*019c*/ 	.word	0x00000000
        /*01a0*/ 	.short	0x0000
        /*01a2*/ 	.short	0x0000
        /*01a4*/ 	.byte	0x00, 0xf4, 0x21, 0x00


	//----- nvinfo : EIATTR_AT_ENTRY_FRAGMENTS
	.align		4
.L_69:
        /*01a8*/ 	.byte	0x04, 0x4f
        /*01aa*/ 	.short	(.L_71 - .L_70)


	//   ....[0]....
.L_70:
        /*01ac*/ 	.word	0x00000004


	//----- nvinfo : EIATTR_RESERVED_SMEM_USED
	.align		4
.L_71:
        /*01b0*/ 	.byte	0x01, 0x41
	.zero		2


	//----- nvinfo : EIATTR_SPARSE_MMA_MASK
	.align		4
        /*01b4*/ 	.byte	0x03, 0x50
        /*01b6*/ 	.short	0x0000


	//----- nvinfo : EIATTR_TCGEN05_1CTA_USED
	.align		4
        /*01b8*/ 	.byte	0x01, 0x51
	.zero		2


	//----- nvinfo : EIATTR_MAXREG_COUNT
	.align		4
        /*01bc*/ 	.byte	0x03, 0x1b
        /*01be*/ 	.short	0x00ff


	//----- nvinfo : EIATTR_NUM_BARRIERS
	.align		4
        /*01c0*/ 	.byte	0x02, 0x4c
        /*01c2*/ 	.byte	0x01
	.zero		1


	//----- nvinfo : EIATTR_ANNOTATIONS
	.align		4
        /*01c4*/ 	.byte	0x04, 0x55
        /*01c6*/ 	.short	(.L_73 - .L_72)


	//   ....[0]....
.L_72:
        /*01c8*/ 	.word	0x00000001
        /*01cc*/ 	.byte	0xd0, 0x0b, 0x00, 0x00, 0x01, 0x00, 0x00, 0x00, 0x40, 0x15, 0x00, 0x00, 0x01, 0x00, 0x00, 0x00
        /*01dc*/ 	.byte	0x50, 0x15, 0x00, 0x00, 0x01, 0x00, 0x00, 0x00, 0x60, 0x15, 0x00, 0x00, 0x01, 0x00, 0x00, 0x00
        /*01ec*/ 	.byte	0x70, 0x15, 0x00, 0x00, 0x01, 0x00, 0x00, 0x00, 0x00, 0x16, 0x00, 0x00, 0x01, 0x00, 0x00, 0x00
        /*01fc*/ 	.byte	0xf0, 0x26, 0x00, 0x00, 0x01, 0x00, 0x00, 0x00, 0x00, 0x27, 0x00, 0x00, 0x01, 0x00, 0x00, 0x00
        /*020c*/ 	.byte	0x10, 0x27, 0x00, 0x00, 0x01, 0x00, 0x00, 0x00, 0x40, 0x27, 0x00, 0x00


	//----- nvinfo : EIATTR_INT_WARP_WIDE_INSTR_OFFSETS
	.align		4
.L_73:
        /*0218*/ 	.byte	0x04, 0x31
        /*021a*/ 	.short	(.L_75 - .L_74)


	//   ....[0]....
.L_74:
        /*021c*/ 	.word	0x00002c70


	//   ....[1]....
        /*0220*/ 	.word	0x00002cf0


	//   ....[2]....
        /*0224*/ 	.word	0x00003d60


	//   ....[3]....
        /*0228*/ 	.word	0x00003ec0


	//   ....[4]....
        /*022c*/ 	.word	0x00007170


	//   ....[5]....
        /*0230*/ 	.word	0x0000e760


	//   ....[6]....
        /*0234*/ 	.word	0x0000e7b0


	//----- nvinfo : EIATTR_COOP_GROUP_MASK_REGIDS
	.align		4
.L_75:
        /*0238*/ 	.byte	0x04, 0x29
        /*023a*/ 	.short	(.L_77 - .L_76)


	//   ....[0]....
.L_76:
        /*023c*/ 	.word	0xffffffff


	//   ....[1]....
        /*0240*/ 	.word	0xffffffff


	//   ....[2]....
        /*0244*/ 	.word	0xffffffff


	//   ....[3]....
        /*0248*/ 	.word	0xffffffff


	//----- nvinfo : EIATTR_COOP_GROUP_INSTR_OFFSETS
	.align		4
.L_77:
        /*024c*/ 	.byte	0x04, 0x28
        /*024e*/ 	.short	(.L_79 - .L_78)


	//   ....[0]....
.L_78:
        /*0250*/ 	.word	0x00000070


	//   ....[1]....
        /*0254*/ 	.word	0x00000330


	//   ....[2]....
        /*0258*/ 	.word	0x0000e5f0


	//   ....[3]....
        /*025c*/ 	.word	0x0000e860


	//----- nvinfo : EIATTR_VRC_CTA_INIT_COUNT
	.align		4
.L_79:
        /*0260*/ 	.byte	0x02, 0x4a
        /*0262*/ 	.byte	0x80
	.zero		1


	//----- nvinfo : EIATTR_MBARRIER_INSTR_OFFSETS
	.align		4
        /*0264*/ 	.byte	0x04, 0x39
        /*0266*/ 	.short	(.L_81 - .L_80)


	//   ....[0]....
.L_80:
        /*0268*/ 	.word	0x000039c0
        /*026c*/ 	.word	0x000000ff
        /*0270*/ 	.word	0x00016000
        /*0274*/ 	.short	0x0100
        /*0276*/ 	.byte	0x05
	.zero		1


	//   ....[1]....
        /*0278*/ 	.word	0x00003df0
        /*027c*/ 	.word	0x000000ff
        /*0280*/ 	.word	0x00016008
        /*0284*/ 	.short	0x0100
        /*0286*/ 	.byte	0x05
	.zero		1


	//   ....[2]....
        /*0288*/ 	.word	0x000041f0
        /*028c*/ 	.word	0x000000ff
        /*0290*/ 	.word	0x00012000
        /*0294*/ 	.short	0x0100
        /*0296*/ 	.byte	0x05
	.zero		1


	//   ....[3]....
        /*0298*/ 	.word	0x00004880
        /*029c*/ 	.word	0x000000ff
        /*02a0*/ 	.word	0x00012000
        /*02a4*/ 	.short	0x010a
        /*02a6*/ 	.byte	0x05
	.zero		1


	//   ....[4]....
        /*02a8*/ 	.word	0x00004a50
        /*02ac*/ 	.word	0x000000ff
        /*02b0*/ 	.word	0x00012000
        /*02b4*/ 	.short	0x0108
        /*02b6*/ 	.byte	0x05
	.zero		1


	//   ....[5]....
        /*02b8*/ 	.word	0x000073b0
        /*02bc*/ 	.word	0x000000ff
        /*02c0*/ 	.word	0x00016010
        /*02c4*/ 	.short	0x0100
        /*02c6*/ 	.byte	0x05
	.zero		1


	//   ....[6]....
        /*02c8*/ 	.word	0x000077f0
        /*02cc*/ 	.word	0x000000ff
        /*02d0*/ 	.word	0x00016010
        /*02d4*/ 	.short	0x010a
        /*02d6*/ 	.byte	0x05
	.zero		1


	//   ....[7]....
        /*02d8*/ 	.word	0x00007ab0
        /*02dc*/ 	.word	0x000000ff
        /*02e0*/ 	.word	0x00016010
        /*02e4*/ 	.short	0x0108
        /*02e6*/ 	.byte	0x05
	.zero		1


	//   ....[8]....
        /*02e8*/ 	.word	0x00007b30
        /*02ec*/ 	.word	0x000000ff
        /*02f0*/ 	.word	0x00000000
        /*02f4*/ 	.short	0x010a
        /*02f6*/ 	.byte	0x47
	.zero		1


	//   ....[9]....
        /*02f8*/ 	.word	0x00009d40
        /*02fc*/ 	.word	0x000000ff
        /*0300*/ 	.word	0x00000000
        /*0304*/ 	.short	0x010a
        /*0306*/ 	.byte	0x47
	.zero		1


	//   ....[10]....
        /*0308*/ 	.word	0x00009e80
        /*030c*/ 	.word	0x000000ff
        /*0310*/ 	.word	0x00016000
        /*0314*/ 	.short	0x0108
        /*0316*/ 	.byte	0x05
	.zero		1


	//   ....[11]....
        /*0318*/ 	.word	0x00009f90
        /*031c*/ 	.word	0x000000ff
        /*0320*/ 	.word	0x00016008
        /*0324*/ 	.short	0x0108
        /*0326*/ 	.byte	0x05
	.zero		1


	//   ....[12]....
        /*0328*/ 	.word	0x0000e880
        /*032c*/ 	.word	0x000000ff
        /*0330*/ 	.word	0x00012000
        /*0334*/ 	.short	0x010a
        /*0336*/ 	.byte	0x05
	.zero		1


	//   ....[13]....
        /*0338*/ 	.word	0x0000e8b0
        /*033c*/ 	.word	0x000000ff
        /*0340*/ 	.word	0x00016010
        /*0344*/ 	.short	0x010a
        /*0346*/ 	.byte	0x05
	.zero		1


	//   ....[14]....
        /*0348*/ 	.word	0x0000e8e0
        /*034c*/ 	.word	0x000000ff
        /*0350*/ 	.word	0x00000000
        /*0354*/ 	.short	0x010a
        /*0356*/ 	.byte	0x47
	.zero		1


	//   ....[15]....
        /*0358*/ 	.word	0x0000e910
        /*035c*/ 	.word	0x000000ff
        /*0360*/ 	.word	0x00000000
        /*0364*/ 	.short	0x010a
        /*0366*/ 	.byte	0x47
	.zero		1


	//----- nvinfo : EIATTR_NUM_MBARRIERS
	.align		4
.L_81:
        /*0368*/ 	.byte	0x03, 0x38
        /*036a*/ 	.short	0xffff


	//----- nvinfo : EIATTR_EXIT_INSTR_OFFSETS
	.align		4
        /*036c*/ 	.byte	0x04, 0x1c
        /*036e*/ 	.short	(.L_83 - .L_82)


	//   ....[0]....
.L_82:
        /*0370*/ 	.word	0x0000e870


	//----- nvinfo : EIATTR_REQNTID
	.align		4
.L_83:
        /*0374*/ 	.byte	0x04, 0x10
        /*0376*/ 	.short	(.L_85 - .L_84)
.L_84:
        /*0378*/ 	.word	0x00000100
        /*037c*/ 	.word	0x00000001
        /*0380*/ 	.word	0x00000001


	//----- nvinfo : EIATTR_CRS_STACK_SIZE
	.align		4
.L_85:
        /*0384*/ 	.byte	0x04, 0x1e
        /*0386*/ 	.short	(.L_87 - .L_86)
.L_86:
        /*0388*/ 	.word	0x00000000


	//----- nvinfo : EIATTR_CBANK_PARAM_SIZE
	.align		4
.L_87:
        /*038c*/ 	.byte	0x03, 0x19
        /*038e*/ 	.short	0x0088


	//----- nvinfo : EIATTR_PARAM_CBANK
	.align		4
        /*0390*/ 	.byte	0x04, 0x0a
        /*0392*/ 	.short	(.L_89 - .L_88)
	.align		4
.L_88:
        /*0394*/ 	.word	index@(.nv.constant0.attn_fwd)
        /*0398*/ 	.short	0x0380
        /*039a*/ 	.short	0x0088


	//----- nvinfo : EIATTR_SW_WAR
	.align		4
.L_89:
        /*039c*/ 	.byte	0x04, 0x36
        /*039e*/ 	.short	(.L_91 - .L_90)
.L_90:
        /*03a0*/ 	.word	0x00000008
.L_91:


//--------------------- .nv.compat                --------------------------
	.section	.nv.compat,"",@"SHT_CUDA_COMPAT_INFO"
	.align	4
        /*0000*/ 	.byte	0x02, 0x02, 0x02, 0x00, 0x02, 0x05, 0x05, 0x00, 0x02, 0x03, 0x00, 0x00, 0x02, 0x06, 0x01, 0x00


//--------------------- .nv.callgraph             --------------------------
	.section	.nv.callgraph,"",@"SHT_CUDA_CALLGRAPH"
	.align	4
	.sectionentsize	8
	.align		4
        /*0000*/ 	.word	0x00000000
	.align		4
        /*0004*/ 	.word	0xffffffff
	.align		4
        /*0008*/ 	.word	0x00000000
	.align		4
        /*000c*/ 	.word	0xfffffffe
	.align		4
        /*0010*/ 	.word	0x00000000
	.align		4
        /*0014*/ 	.word	0xfffffffd
	.align		4
        /*0018*/ 	.word	0x00000000
	.align		4
        /*001c*/ 	.word	0xfffffffc


//--------------------- .nv.constant4             --------------------------
	.section	.nv.constant4,"a",@progbits
	.align	8
	.align		8
.nv.constant4:
        /*0000*/ 	.dword	_$_str


//--------------------- .text.attn_fwd            --------------------------
	.section	.text.attn_fwd,"ax",@progbits
	.align	128
        .global         attn_fwd
        .type           attn_fwd,@function
        .size           attn_fwd,(.L_x_31 - attn_fwd)
        .other          attn_fwd,@"STO_CUDA_ENTRY STV_DEFAULT"
attn_fwd:
.text.attn_fwd:
[----:B------:R-:W0:Y:S01]  /*0000*/  LDC R1, c[0x0][0x37c] ;  /* 0x0000df00ff017b82 */ /* 0x000e220000000800 */
[----:B------:R-:W1:Y:S01]  /*0010*/  S2R R147, SR_TID.X ;  /* 0x0000000000937919 */ /* 0x000e620000002100 */
[----:B0-----:R-:W-:Y:S02]  /*0020*/  IADD3 R1, PT, PT, R1, -0x28, RZ ;  /* 0xffffffd801017810 */ /* 0x001fe40007ffe0ff */
[----:B-1----:R-:W-:-:S13]  /*0030*/  ISETP.GE.U32.AND P0, PT, R147, 0x20, PT ;  /* 0x000000209300780c */ /* 0x002fda0003f06070 */
[----:B------:R-:W-:Y:S02]  /*0040*/  VOTEU.ANY UP0, P0 ;  /* 0x0000000000ff7886 */ /* 0x000fe40000000100 */
[----:B------:R-:W-:Y:S05]  /*0050*/  BRA.U UP0, `(.L_x_0) ;  /* 0x0000000100b87547 */ /* 0x000fea000b800000 */
[----:B------:R-:W0:Y:S01]  /*0060*/  S2UR UR6, SR_CgaCtaId ;  /* 0x00000000000679c3 */ /* 0x000e220000008800 */
[----:B------:R-:W-:Y:S01]  /*0070*/  NOP ;  /* 0x0000000000007918 */ /* 0x000fe20000000000 */
[----:B------:R-:W-:Y:S02]  /*0080*/  UMOV UR4, 0x40 ;  /* 0x0000004000047882 */ /* 0x000fe40000000000 */
[----:B0-----:R-:W-:-:S09]  /*0090*/  ULEA UR4, UR6, UR4, 0x18 ;  /* 0x0000000406047291 */ /* 0x001fd2000f8ec0ff */
[----:B------:R-:W0:Y:S01]  /*00a0*/  LDS.U8 R0, [UR4] ;  /* 0x00000004ff007984 */ /* 0x000e220008000000 */
[----:B------:R-:W-:Y:S02]  /*00b0*/  UMOV UR4, 0x400 ;  /* 0x0000040000047882 */ /* 0x000fe40000000000 */
[----:B------:R-:W-:Y:S01]  /*00c0*/  ULEA UR4, UR6, UR4, 0x18 ;  /* 0x0000000406047291 */ /* 0x000fe2000f8ec0ff */
[----:B0-----:R-:W-:-:S13]  /*00d0*/  ISETP.NE.AND P0, PT, R0, RZ, PT ;  /* 0x000000ff0000720c */ /* 0x001fda0003f05270 */
[----:B------:R-:W-:Y:S05]  /*00e0*/  @P0 BRA `(.L_x_1) ;  /* 0x00000000007c0947 */ /* 0x000fea0003800000 */
[----:B------:R-:W-:-:S13]  /*00f0*/  ELECT P0, URZ, PT ;  /* 0x0000000000ff782f */ /* 0x000fda0003800000 */
[----:B------:R-:W-:Y:S05]  /*0100*/  @!P0 BRA `(.L_x_2) ;  /* 0x0000000000848947 */ /* 0x000fea0003800000 */
[----:B------:R-:W-:Y:S01]  /*0110*/  UMOV UR5, 0x10 ;  /* 0x0000001000057882 */ /* 0x000fe20000000000 */
[----:B------:R-:W-:Y:S01]  /*0120*/  HFMA2 R4, -RZ, RZ, 0, 5.9604644775390625e-08 ;  /* 0x00000001ff047431 */ /* 0x000fe200000001ff */
[----:B------:R-:W-:-:S03]  /*0130*/  MOV R5, 0xffff ;  /* 0x0000ffff00057802 */ /* 0x000fc60000000f00 */
[----:B------:R-:W-:Y:S04]  /*0140*/  DEPBAR.LE SB0, 0x36 ;  /* 0x00008d800000791a */ /* 0x000fe80000000000 */
[----:B------:R-:W0:Y:S02]  /*0150*/  UTCATOMSWS.FIND_AND_SET.ALIGN UP1, UR5, UR5 ;  /* 0x00000005000575e3 */ /* 0x000e240008020800 */
[----:B0-----:R-:W-:-:S04]  /*0160*/  PLOP3.LUT P0, PT, PT, PT, UP1, 0x80, 0x8 ;  /* 0x000000000008781c */ /* 0x001fc80003f0f018 */
[----:B------:R-:W-:-:S04]  /*0170*/  SEL R0, RZ, 0xffffffff, !P0 ;  /* 0xffffffffff007807 */ /* 0x000fc80004000000 */
[----:B------:R-:W-:Y:S02]  /*0180*/  ISETP.NE.AND P0, PT, R0, RZ, PT ;  /* 0x000000ff0000720c */ /* 0x000fe40003f05270 */
[----:B------:R-:W-:-:S11]  /*0190*/  MOV R0, UR5 ;  /* 0x0000000500007c02 */ /* 0x000fd60008000f00 */
[----:B------:R-:W-:Y:S05]  /*01a0*/  @P0 BRA `(.L_x_3) ;  /* 0x0000000000240947 */ /* 0x000fea0003800000 */
.L_x_4:
[----:B------:R-:W-:Y:S05]  /*01b0*/  NANOSLEEP 0x64 ;  /* 0x000000640000795d */ /* 0x000fea0003800000 */
[----:B------:R-:W-:-:S05]  /*01c0*/  UMOV UR5, 0x10 ;  /* 0x0000001000057882 */ /* 0x000fca0000000000 */
[----:B------:R-:W-:Y:S04]  /*01d0*/  DEPBAR.LE SB0, 0x36 ;  /* 0x00008d800000791a */ /* 0x000fe80000000000 */
[----:B------:R-:W0:Y:S02]  /*01e0*/  UTCATOMSWS.FIND_AND_SET.ALIGN UP1, UR5, UR5 ;  /* 0x00000005000575e3 */ /* 0x000e240008020800 */
[----:B0-----:R-:W-:-:S04]  /*01f0*/  PLOP3.LUT P0, PT, PT, PT, UP1, 0x80, 0x8 ;  /* 0x000000000008781c */ /* 0x001fc80003f0f018 */
[----:B------:R-:W-:-:S04]  /*0200*/  SEL R0, RZ, 0xffffffff, !P0 ;  /* 0xffffffffff007807 */ /* 0x000fc80004000000 */
[----:B------:R-:W-:Y:S02]  /*0210*/  ISETP.NE.AND P0, PT, R0, RZ, PT ;  /* 0x000000ff0000720c */ /* 0x000fe40003f05270 */
[----:B------:R-:W-:-:S11]  /*0220*/  MOV R0, UR5 ;  /* 0x0000000500007c02 */ /* 0x000fd60008000f00 */
[----:B------:R-:W-:Y:S05]  /*0230*/  @!P0 BRA `(.L_x_4) ;  /* 0xfffffffc00dc8947 */ /* 0x000fea000383ffff */
.L_x_3:
[----:B------:R-:W-:Y:S01]  /*0240*/  IADD3 R3, PT, PT, R0, 0x10, RZ ;  /* 0x0000001000037810 */ /* 0x000fe20007ffe0ff */
[----:B------:R-:W-:Y:S01]  /*0250*/  UMOV UR5, 0x50 ;  /* 0x0000005000057882 */ /* 0x000fe20000000000 */
[----:B------:R-:W-:Y:S01]  /*0260*/  SHF.L.U32 R2, R5, R0, RZ ;  /* 0x0000000005027219 */ /* 0x000fe200000006ff */
[----:B------:R-:W-:Y:S01]  /*0270*/  ULEA UR5, UR6, UR5, 0x18 ;  /* 0x0000000506057291 */ /* 0x000fe2000f8ec0ff */
[----:B------:R-:W-:Y:S02]  /*0280*/  SHF.L.U32 R3, R4, R3, RZ ;  /* 0x0000000304037219 */ /* 0x000fe400000006ff */
[----:B------:R-:W-:Y:S02]  /*0290*/  SHF.L.U32 R0, R0, 0x5, RZ ;  /* 0x0000000500007819 */ /* 0x000fe400000006ff */
[----:B------:R-:W-:-:S05]  /*02a0*/  LOP3.LUT R2, R3, R2, RZ, 0xfc, !PT ;  /* 0x0000000203027212 */ /* 0x000fca00078efcff */
[----:B------:R0:W-:Y:S04]  /*02b0*/  ATOMS.OR RZ, [UR5], R2 ;  /* 0x00000002ffff798c */ /* 0x0001e8000b000005 */
[----:B------:R0:W-:Y:S01]  /*02c0*/  STS [UR4], R0 ;  /* 0x00000000ff007988 */ /* 0x0001e20008000804 */
[----:B------:R-:W-:Y:S05]  /*02d0*/  BRA `(.L_x_2) ;  /* 0x0000000000107947 */ /* 0x000fea0003800000 */
.L_x_1:
[----:B------:R-:W-:Y:S02]  /*02e0*/  MOV R0, 0xffffffff ;  /* 0xffffffff00007802 */ /* 0x000fe40000000f00 */
[----:B------:R-:W-:-:S03]  /*02f0*/  MOV R2, 0x320 ;  /* 0x0000032000027802 */ /* 0x000fc60000000f00 */
[----:B------:R0:W-:Y:S04]  /*0300*/  STS [UR4], R0 ;  /* 0x00000000ff007988 */ /* 0x0001e80008000804 */
[----:B0-----:R-:W-:Y:S05]  /*0310*/  CALL.REL.NOINC `($__internal_1_$__cuda_sm10x_tcgen05_guardrail_trap_phase_invalid_during_alloc) ;  /* 0x000000e400947944 */ /* 0x001fea0003c00000 */
.L_x_2:
[----:B------:R-:W-:Y:S05]  /*0320*/  WARPSYNC.ALL ;  /* 0x0000000000007948 */ /* 0x000fea0003800000 */
[----:B------:R-:W-:Y:S01]  /*0330*/  NOP ;  /* 0x0000000000007918 */ /* 0x000fe20000000000 */
.L_x_0:
[----:B------:R-:W1:Y:S01]  /*0340*/  S2UR UR10, SR_CgaCtaId ;  /* 0x00000000000a79c3 */ /* 0x000e620000008800 */
[----:B------:R-:W2:Y:S01]  /*0350*/  S2R R212, SR_CTAID.X ;  /* 0x0000000000d47919 */ /* 0x000ea20000002500 */
[----:B------:R-:W3:Y:S01]  /*0360*/  LDCU.64 UR6, c[0x0][0x3b0] ;  /* 0x00007600ff0677ac */ /* 0x000ee20008000a00 */
[----:B------:R-:W-:Y:S01]  /*0370*/  UMOV UR5, 0x400 ;  /* 0x0000040000057882 */ /* 0x000fe20000000000 */
[----:B------:R-:W4:Y:S04]  /*0380*/  LDCU.64 UR16, c[0x0][0x358] ;  /* 0x00006b00ff1077ac */ /* 0x000f280008000a00 */
[----:B------:R-:W3:Y:S01]  /*0390*/  S2UR UR4, SR_CTAID.Y ;  /* 0x00000000000479c3 */ /* 0x000ee20000002600 */
[----:B------:R-:W0:Y:S07]  /*03a0*/  LDCU.64 UR8, c[0x0][0x3b0] ;  /* 0x00007600ff0877ac */ /* 0x000e2e0008000a00 */
[----:B------:R-:W4:Y:S01]  /*03b0*/  LDC.64 R8, c[0x0][0x380] ;  /* 0x0000e000ff087b82 */ /* 0x000f220000000a00 */
[----:B-1----:R-:W-:-:S07]  /*03c0*/  ULEA UR5, UR10, UR5, 0x18 ;  /* 0x000000050a057291 */ /* 0x002fce000f8ec0ff */
[----:B------:R-:W-:Y:S08]  /*03d0*/  BAR.SYNC.DEFER_BLOCKING 0x0 ;  /* 0x0000000000007b1d */ /* 0x000ff00000010000 */
[----:B------:R-:W1:Y:S01]  /*03e0*/  LDC.64 R250, c[0x0][0x380] ;  /* 0x0000e000fffa7b82 */ /* 0x000e620000000a00 */
[----:B---3--:R-:W-:Y:S01]  /*03f0*/  UIMAD UR6, UR4, UR6, URZ ;  /* 0x00000006040672a4 */ /* 0x008fe2000f8e02ff */
[----:B--2---:R-:W-:Y:S01]  /*0400*/  PRMT R212, R147, 0x6540, R212 ;  /* 0x0000654093d47816 */ /* 0x004fe200000000d4 */
[----:B0-----:R-:W-:-:S02]  /*0410*/  UIMAD UR8, UR4, UR8, URZ ;  /* 0x00000008040872a4 */ /* 0x001fc4000f8e02ff */
[----:B------:R-:W-:Y:S02]  /*0420*/  USHF.L.U32 UR11, UR6, 0x1, URZ ;  /* 0x00000001060b7899 */ /* 0x000fe400080006ff */
[C---:B------:R-:W-:Y:S01]  /*0430*/  IMAD R2, R212.reuse, UR7, RZ ;  /* 0x00000007d4027c24 */ /* 0x040fe2000f8e02ff */
[----:B------:R-:W-:Y:S01]  /*0440*/  UIMAD.WIDE UR6, UR6, 0x2, URZ ;  /* 0x00000002060678a5 */ /* 0x000fe2000f8e02ff */
[----:B------:R-:W0:Y:S01]  /*0450*/  LDC R0, c[0x0][0x3b8] ;  /* 0x0000ee00ff007b82 */ /* 0x000e220000000800 */
[----:B------:R-:W-:Y:S01]  /*0460*/  IMAD R4, R212, UR9, RZ ;  /* 0x00000009d4047c24 */ /* 0x000fe2000f8e02ff */
[----:B------:R-:W-:Y:S01]  /*0470*/  USHF.L.U32 UR9, UR8, 0x1, URZ ;  /* 0x0000000108097899 */ /* 0x000fe200080006ff */
[C---:B------:R-:W-:Y:S01]  /*0480*/  SHF.L.U32 R3, R2.reuse, 0x1, RZ ;  /* 0x0000000102037819 */ /* 0x040fe200000006ff */
[----:B------:R-:W-:Y:S02]  /*0490*/  IMAD.HI R6, R2, 0x2, RZ ;  /* 0x0000000202067827 */ /* 0x000fe400078e02ff */
[----:B------:R-:W-:-:S02]  /*04a0*/  SHF.L.U32 R5, R4, 0x1, RZ ;  /* 0x0000000104057819 */ /* 0x000fc400000006ff */
[----:B----4-:R-:W-:Y:S01]  /*04b0*/  IADD3 R2, P1, P0, R3, UR11, R8 ;  /* 0x0000000b03027c10 */ /* 0x010fe2000f83e008 */
[----:B------:R-:W2:Y:S03]  /*04c0*/  LDS R146, [UR5] ;  /* 0x00000005ff927984 */ /* 0x000ea60008000800 */
[----:B------:R-:W-:Y:S01]  /*04d0*/  IADD3.X R3, PT, PT, R6, UR7, R9, P1, P0 ;  /* 0x0000000706037c10 */ /* 0x000fe20008fe0409 */
[----:B------:R-:W-:Y:S01]  /*04e0*/  BAR.SYNC.DEFER_BLOCKING 0x0 ;  /* 0x0000000000007b1d */ /* 0x000fe20000010000 */
[----:B------:R-:W-:Y:S01]  /*04f0*/  UIMAD.WIDE UR6, UR8, 0x2, URZ ;  /* 0x00000002080678a5 */ /* 0x000fe2000f8e02ff */
[----:B-1----:R-:W-:-:S04]  /*0500*/  IADD3 R250, P0, P1, R5, UR9, R250 ;  /* 0x0000000905fa7c10 */ /* 0x002fc8000f91e0fa */
[----:B------:R1:W3:Y:S01]  /*0510*/  LDG.E.U16 R213, desc[UR16][R2.64] ;  /* 0x0000001002d57981 */ /* 0x0002e2000c1e1500 */
[----:B------:R-:W-:-:S04]  /*0520*/  IMAD.HI R136, R4, 0x2, RZ ;  /* 0x0000000204887827 */ /* 0x000fc800078e02ff */
[C---:B0-----:R-:W-:Y:S02]  /*0530*/  IMAD R5, R0.reuse, 0x82, RZ ;  /* 0x0000008200057824 */ /* 0x041fe400078e02ff */
[C---:B------:R-:W-:Y:S02]  /*0540*/  IMAD R9, R0.reuse, 0x90, RZ ;  /* 0x0000009000097824 */ /* 0x040fe400078e02ff */
[----:B------:R-:W-:Y:S01]  /*0550*/  IMAD R7, R0, 0x84, RZ ;  /* 0x0000008400077824 */ /* 0x000fe200078e02ff */
[----:B------:R-:W-:Y:S01]  /*0560*/  IADD3.X R136, PT, PT, R136, UR7, R251, P0, P1 ;  /* 0x0000000788887c10 */ /* 0x000fe200087e24fb */
[C---:B------:R-:W-:Y:S01]  /*0570*/  IMAD R11, R0.reuse, 0x92, RZ ;  /* 0x00000092000b7824 */ /* 0x040fe200078e02ff */
[-C--:B------:R-:W-:Y:S01]  /*0580*/  IADD3 RZ, P0, PT, R5, R250.reuse, RZ ;  /* 0x000000fa05ff7210 */ /* 0x080fe20007f1e0ff */
[C---:B------:R-:W-:Y:S01]  /*0590*/  IMAD R59, R0.reuse, 0x48, RZ ;  /* 0x00000048003b7824 */ /* 0x040fe200078e02ff */
[C---:B-1----:R-:W-:Y:S01]  /*05a0*/  SHF.L.U32 R3, R0.reuse, 0x3, RZ ;  /* 0x0000000300037819 */ /* 0x042fe200000006ff */
[C---:B------:R-:W-:Y:S01]  /*05b0*/  IMAD R13, R0.reuse, 0x94, RZ ;  /* 0x00000094000d7824 */ /* 0x040fe200078e02ff */
[CC--:B------:R-:W-:Y:S01]  /*05c0*/  LEA R138, P2, R0.reuse, R250.reuse, 0x4 ;  /* 0x000000fa008a7211 */ /* 0x0c0fe200078420ff */
[C---:B------:R-:W-:Y:S01]  /*05d0*/  IMAD R15, R0.reuse, 0x50, RZ ;  /* 0x00000050000f7824 */ /* 0x040fe200078e02ff */
[-C--:B------:R-:W-:Y:S01]  /*05e0*/  IADD3 RZ, P1, PT, R9, R250.reuse, RZ ;  /* 0x000000fa09ff7210 */ /* 0x080fe20007f3e0ff */
[C---:B------:R-:W-:Y:S01]  /*05f0*/  IMAD R9, R0.reuse, 0x86, RZ ;  /* 0x0000008600097824 */ /* 0x040fe200078e02ff */
[-C--:B------:R-:W-:Y:S01]  /*0600*/  IADD3 RZ, P3, PT, R7, R250.reuse, RZ ;  /* 0x000000fa07ff7210 */ /* 0x080fe20007f7e0ff */
[C---:B------:R-:W-:Y:S01]  /*0610*/  IMAD R17, R0.reuse, 0xa0, RZ ;  /* 0x000000a000117824 */ /* 0x040fe200078e02ff */
[C---:B------:R-:W-:Y:S01]  /*0620*/  SHF.L.U32 R5, R0.reuse, 0x4, RZ ;  /* 0x0000000400057819 */ /* 0x040fe200000006ff */
[C---:B------:R-:W-:Y:S01]  /*0630*/  IMAD R19, R0.reuse, 0xb0, RZ ;  /* 0x000000b000137824 */ /* 0x040fe200078e02ff */
[CC--:B------:R-:W-:Y:S01]  /*0640*/  LEA R2, P5, R0.reuse, R250.reuse, 0x5 ;  /* 0x000000fa00027211 */ /* 0x0c0fe200078a28ff */
[C---:B------:R-:W-:Y:S01]  /*0650*/  IMAD R129, R0.reuse, 0x58, RZ ;  /* 0x0000005800817824 */ /* 0x040fe200078e02ff */
[C---:B------:R-:W-:Y:S01]  /*0660*/  SHF.L.U32 R7, R0.reuse, 0x5, RZ ;  /* 0x0000000500077819 */ /* 0x040fe200000006ff */
[C---:B------:R-:W-:Y:S01]  /*0670*/  IMAD R21, R0.reuse, 0x30, RZ ;  /* 0x0000003000157824 */ /* 0x040fe200078e02ff */
[C---:B------:R-:W-:Y:S01]  /*0680*/  LEA R4, P6, R0.reuse, R250, 0x6 ;  /* 0x000000fa00047211 */ /* 0x040fe200078c30ff */
[C---:B------:R-:W-:Y:S01]  /*0690*/  IMAD R125, R0.reuse, 0x18, RZ ;  /* 0x00000018007d7824 */ /* 0x040fe200078e02ff */
[-C--:B------:R-:W-:Y:S01]  /*06a0*/  LEA.HI.X.SX32 R139, R3, R136.reuse, 0x1, P2 ;  /* 0x00000088038b7211 */ /* 0x080fe200010f0eff */
[C---:B------:R-:W-:Y:S01]  /*06b0*/  IMAD R23, R0.reuse, 0x60, RZ ;  /* 0x0000006000177824 */ /* 0x040fe200078e02ff */
[----:B------:R-:W-:Y:S01]  /*06c0*/  LEA.HI.X.SX32 R3, R5, R136, 0x1, P5 ;  /* 0x0000008805037211 */ /* 0x000fe200028f0eff */
[C---:B------:R-:W-:Y:S01]  /*06d0*/  IMAD R25, R0.reuse, 0xc0, RZ ;  /* 0x000000c000197824 */ /* 0x040fe200078e02ff */
[----:B------:R-:W-:Y:S01]  /*06e0*/  IADD3 RZ, P4, PT, R11, R250, RZ ;  /* 0x000000fa0bff7210 */ /* 0x000fe20007f9e0ff */
[C---:B------:R-:W-:Y:S01]  /*06f0*/  IMAD R11, R0.reuse, 0x88, RZ ;  /* 0x00000088000b7824 */ /* 0x040fe200078e02ff */
[----:B------:R-:W-:Y:S01]  /*0700*/  LEA.HI.X.SX32 R5, R7, R136, 0x1, P6 ;  /* 0x0000008807057211 */ /* 0x000fe200030f0eff */
[C---:B------:R-:W-:Y:S01]  /*0710*/  IMAD R27, R0.reuse, 0xd0, RZ ;  /* 0x000000d0001b7824 */ /* 0x040fe200078e02ff */
[C---:B------:R-:W-:Y:S01]  /*0720*/  SHF.L.U32 R137, R0.reuse, 0x6, RZ ;  /* 0x0000000600897819 */ /* 0x040fe200000006ff */
[C---:B------:R-:W-:Y:S01]  /*0730*/  IMAD R73, R0.reuse, 0x68, RZ ;  /* 0x0000006800497824 */ /* 0x040fe200078e02ff */
[CC--:B------:R-:W-:Y:S01]  /*0740*/  LEA RZ, P2, R0.reuse, R250.reuse, 0x7 ;  /* 0x000000fa00ff7211 */ /* 0x0c0fe200078438ff */
[C---:B------:R-:W-:Y:S01]  /*0750*/  IMAD R29, R0.reuse, 0x38, RZ ;  /* 0x00000038001d7824 */ /* 0x040fe200078e02ff */
[----:B------:R-:W-:Y:S01]  /*0760*/  IADD3 RZ, P6, PT, R9, R250, RZ ;  /* 0x000000fa09ff7210 */ /* 0x000fe20007fde0ff */
[C---:B------:R-:W-:Y:S01]  /*0770*/  IMAD R9, R0.reuse, 0xa, RZ ;  /* 0x0000000a00097824 */ /* 0x040fe200078e02ff */
[----:B------:R-:W-:Y:S01]  /*0780*/  LEA.HI.X.SX32 R137, R137, R136, 0x1, P2 ;  /* 0x0000008889897211 */ /* 0x000fe200010f0eff */
[C---:B------:R-:W-:Y:S01]  /*0790*/  IMAD R127, R0.reuse, 0x1c, RZ ;  /* 0x0000001c007f7824 */ /* 0x040fe200078e02ff */
[----:B------:R-:W-:Y:S01]  /*07a0*/  IADD3 RZ, P2, PT, R11, R250, RZ ;  /* 0x000000fa0bff7210 */ /* 0x000fe20007f5e0ff */
[C---:B------:R-:W-:Y:S01]  /*07b0*/  IMAD R11, R0.reuse, 0x14, RZ ;  /* 0x00000014000b7824 */ /* 0x040fe200078e02ff */
[----:B------:R-:W-:Y:S01]  /*07c0*/  LEA.HI.X.SX32 R141, R59, R136, 0x1, P1 ;  /* 0x000000883b8d7211 */ /* 0x000fe200008f0eff */
[C---:B------:R-:W-:Y:S01]  /*07d0*/  IMAD R31, R0.reuse, 0x70, RZ ;  /* 0x00000070001f7824 */ /* 0x040fe200078e02ff */
[C---:B------:R-:W-:Y:S01]  /*07e0*/  LEA R7, R0.reuse, R0, 0x2 ;  /* 0x0000000000077211 */ /* 0x040fe200078e10ff */
[C---:B------:R-:W-:Y:S01]  /*07f0*/  IMAD R33, R0.reuse, 0xe0, RZ ;  /* 0x000000e000217824 */ /* 0x040fe200078e02ff */
[-C--:B------:R-:W-:Y:S01]  /*0800*/  IADD3 R6, P1, PT, R9, R250.reuse, RZ ;  /* 0x000000fa09067210 */ /* 0x080fe20007f3e0ff */
[C---:B------:R-:W-:Y:S01]  /*0810*/  IMAD R145, R0.reuse, 0x49, RZ ;  /* 0x0000004900917824 */ /* 0x040fe200078e02ff */
[----:B------:R-:W-:Y:S01]  /*0820*/  IADD3 RZ, P5, PT, R13, R250, RZ ;  /* 0x000000fa0dff7210 */ /* 0x000fe20007fbe0ff */
[C---:B------:R-:W-:Y:S01]  /*0830*/  IMAD R13, R0.reuse, 0x28, RZ ;  /* 0x00000028000d7824 */ /* 0x040fe200078e02ff */
[----:B------:R-:W-:Y:S01]  /*0840*/  LEA.HI.X.SX32 R7, R7, R136, 0x1, P1 ;  /* 0x0000008807077211 */ /* 0x000fe200008f0eff */
[C---:B------:R-:W-:Y:S01]  /*0850*/  IMAD R95, R0.reuse, 0xc2, RZ ;  /* 0x000000c2005f7824 */ /* 0x040fe200078e02ff */
[----:B------:R-:W-:Y:S01]  /*0860*/  IADD3 R8, P1, PT, R11, R250, RZ ;  /* 0x000000fa0b087210 */ /* 0x000fe20007f3e0ff */
[C---:B------:R-:W-:Y:S01]  /*0870*/  IMAD R93, R0.reuse, 0xb2, RZ ;  /* 0x000000b2005d7824 */ /* 0x040fe200078e02ff */
[C---:B------:R-:W-:Y:S01]  /*0880*/  LEA R143, R0.reuse, R0, 0x6 ;  /* 0x00000000008f7211 */ /* 0x040fe200078e30ff */
[C---:B------:R-:W-:Y:S01]  /*0890*/  IMAD R83, R0.reuse, 0xf0, RZ ;  /* 0x000000f000537824 */ /* 0x040fe200078e02ff */
[----:B------:R-:W-:Y:S01]  /*08a0*/  LEA.HI.X.SX32 R9, R9, R136, 0x1, P1 ;  /* 0x0000008809097211 */ /* 0x000fe200008f0eff */
[C---:B------:R-:W-:Y:S01]  /*08b0*/  IMAD R39, R0.reuse, 0x61, RZ ;  /* 0x0000006100277824 */ /* 0x040fe200078e02ff */
[----:B------:R-:W-:Y:S01]  /*08c0*/  IADD3 R10, P1, PT, R13, R250, RZ ;  /* 0x000000fa0d0a7210 */ /* 0x000fe20007f3e0ff */
[C---:B------:R-:W-:Y:S01]  /*08d0*/  IMAD R61, R0.reuse, 0x12, RZ ;  /* 0x00000012003d7824 */ /* 0x040fe200078e02ff */
[-C--:B------:R-:W-:Y:S01]  /*08e0*/  LEA.HI.X.SX32 R145, R145, R136.reuse, 0x1, P4 ;  /* 0x0000008891917211 */ /* 0x080fe200020f0eff */
[C---:B------:R-:W-:Y:S01]  /*08f0*/  IMAD R37, R0.reuse, 0x59, RZ ;  /* 0x0000005900257824 */ /* 0x040fe200078e02ff */
[----:B------:R-:W-:Y:S01]  /*0900*/  LEA.HI.X.SX32 R11, R11, R136, 0x1, P1 ;  /* 0x000000880b0b7211 */ /* 0x000fe200008f0eff */
[C---:B------:R-:W-:Y:S01]  /*0910*/  IMAD R134, R0.reuse, 0x78, RZ ;  /* 0x0000007800867824 */ /* 0x040fe200078e02ff */
[-C--:B------:R-:W-:Y:S01]  /*0920*/  IADD3 R12, P1, PT, R15, R250.reuse, RZ ;  /* 0x000000fa0f0c7210 */ /* 0x080fe20007f3e0ff */
[C---:B------:R-:W-:Y:S01]  /*0930*/  IMAD R99, R0.reuse, 0xe2, RZ ;  /* 0x000000e200637824 */ /* 0x040fe200078e02ff */
[----:B------:R-:W-:Y:S01]  /*0940*/  IADD3 R38, P4, PT, R95, R250, RZ ;  /* 0x000000fa5f267210 */ /* 0x000fe20007f9e0ff */
[C---:B------:R-:W-:Y:S01]  /*0950*/  IMAD R91, R0.reuse, 0xa2, RZ ;  /* 0x000000a2005b7824 */ /* 0x040fe200078e02ff */
[----:B------:R-:W-:Y:S01]  /*0960*/  LEA.HI.X.SX32 R13, R13, R136, 0x1, P1 ;  /* 0x000000880d0d7211 */ /* 0x000fe200008f0eff */
[----:B------:R-:W-:Y:S01]  /*0970*/  IMAD R149, R0, 0x42, RZ ;  /* 0x0000004200957824 */ /* 0x000fe200078e02ff */
[----:B------:R-:W-:-:S02]  /*0980*/  IADD3 R14, P1, PT, R17, R250, RZ ;  /* 0x000000fa110e7210 */ /* 0x000fc40007f3e0ff */
        /* <DEDUP_REMOVED lines=34> */
[----:B------:R-:W-:Y:S01]  /*0bb0*/  IMAD R77, R0, 0x79, RZ ;  /* 0x00000079004d7824 */ /* 0x000fe200078e02ff */
[-C--:B------:R-:W-:Y:S01]  /*0bc0*/  LEA.HI.X.SX32 R37, R37, R136.reuse, 0x1, P0 ;  /* 0x0000008825257211 */ /* 0x080fe200000f0eff */
[----:B--2---:R-:W-:Y:S01]  /*0bd0*/  STL.64 [R1+0x8], R146 ;  /* 0x0000089201007387 */ /* 0x004fe20000100a00 */
[----:B------:R-:W-:-:S02]  /*0be0*/  LEA.HI.X.SX32 R27, R127, R136, 0x1, P1 ;  /* 0x000000887f1b7211 */ /* 0x000fc400008f0eff */
[C---:B------:R-:W-:Y:S02]  /*0bf0*/  SHF.L.U32 R135, R0.reuse, 0x1, RZ ;  /* 0x0000000100877819 */ /* 0x040fe400000006ff */
[C---:B------:R-:W-:Y:S01]  /*0c00*/  LEA R47, R0.reuse, R0, 0x4 ;  /* 0x00000000002f7211 */ /* 0x040fe200078e20ff */
        /* <DEDUP_REMOVED lines=16> */
[----:B------:R-:W-:Y:S01]  /*0d10*/  IMAD R184, R0, 0x6a, RZ ;  /* 0x0000006a00b87824 */ /* 0x000fe200078e02ff */
        /* <DEDUP_REMOVED lines=40> */
[----:B------:R-:W-:Y:S01]  /*0fa0*/  LEA.HI.X.SX32 R53, R53, R136, 0x1, P1 ;  /* 0x0000008835357211 */ /* 0x000fe200008f0eff */
[C---:B------:R-:W-:Y:S01]  /*0fb0*/  IMAD R167, R0.reuse, 0x36, RZ ;  /* 0x0000003600a77824 */ /* 0x040fe200078e02ff */
[----:B------:R-:W-:Y:S01]  /*0fc0*/  IADD3 R58, P1, PT, R101, R250, RZ ;  /* 0x000000fa653a7210 */ /* 0x000fe20007f3e0ff */
[----:B------:R-:W-:Y:S01]  /*0fd0*/  IMAD R155, R0, 0x26, RZ ;  /* 0x00000026009b7824 */ /* 0x000fe200078e02ff */
[----:B------:R-:W-:-:S02]  /*0fe0*/  LEA.HI.X.SX32 R149, R149, R136, 0x1, P3 ;  /* 0x0000008895957211 */ /* 0x000fc400018f0eff */
[C---:B------:R-:W-:Y:S01]  /*0ff0*/  LEA R110, R0.reuse, R0, 0x1 ;  /* 0x00000000006e7211 */ /* 0x040fe200078e08ff */
[C---:B------:R-:W-:Y:S01]  /*1000*/  IMAD R107, R0.reuse, 0xb, RZ ;  /* 0x0000000b006b7824 */ /* 0x040fe200078e02ff */
[C---:B------:R-:W-:Y:S01]  /*1010*/  LEA R232, P3, R0.reuse, R250, 0x2 ;  /* 0x000000fa00e87211 */ /* 0x040fe200078610ff */
[----:B------:R-:W-:Y:S01]  /*1020*/  IMAD R207, R0, 0x46, RZ ;  /* 0x0000004600cf7824 */ /* 0x000fe200078e02ff */
[----:B------:R-:W-:Y:S01]  /*1030*/  LEA.HI.X.SX32 R151, R180, R136, 0x1, P5 ;  /* 0x00000088b4977211 */ /* 0x000fe200028f0eff */
[C---:B------:R-:W-:Y:S01]  /*1040*/  IMAD R111, R0.reuse, 0x1b, RZ ;  /* 0x0000001b006f7824 */ /* 0x040fe200078e02ff */
[----:B------:R-:W-:Y:S01]  /*1050*/  IADD3 R70, P5, PT, R73, R250, RZ ;  /* 0x000000fa49467210 */ /* 0x000fe20007fbe0ff */
[C---:B------:R-:W-:Y:S01]  /*1060*/  IMAD R109, R0.reuse, 0x13, RZ ;  /* 0x00000013006d7824 */ /* 0x040fe200078e02ff */
[-C--:B------:R-:W-:Y:S01]  /*1070*/  LEA.HI.X.SX32 R59, R77, R136.reuse, 0x1, P1 ;  /* 0x000000884d3b7211 */ /* 0x080fe200008f0eff */
[C---:B------:R-:W-:Y:S01]  /*1080*/  IMAD R140, R0.reuse, 0x66, RZ ;  /* 0x00000066008c7824 */ /* 0x040fe200078e02ff */
[-C--:B------:R-:W-:Y:S01]  /*1090*/  LEA.HI.X.SX32 R233, R135, R136.reuse, 0x1, P3 ;  /* 0x0000008887e97211 */ /* 0x080fe200018f0eff */
[C---:B------:R-:W-:Y:S01]  /*10a0*/  IMAD R221, R0.reuse, 0x56, RZ ;  /* 0x0000005600dd7824 */ /* 0x040fe200078e02ff */
[----:B------:R-:W-:Y:S01]  /*10b0*/  LEA.HI.X.SX32 R71, R71, R136, 0x1, P5 ;  /* 0x0000008847477211 */ /* 0x000fe200028f0eff */
[----:B------:R-:W-:-:S02]  /*10c0*/  IMAD R113, R0, 0x23, RZ ;  /* 0x0000002300717824 */ /* 0x000fc400078e02ff */
[C---:B------:R-:W-:Y:S02]  /*10d0*/  IMAD R173, R0.reuse, 0x3c, RZ ;  /* 0x0000003c00ad7824 */ /* 0x040fe400078e02ff */
[C---:B------:R-:W-:Y:S01]  /*10e0*/  IMAD R159, R0.reuse, 0x4c, RZ ;  /* 0x0000004c009f7824 */ /* 0x040fe200078e02ff */
[CC--:B------:R-:W-:Y:S01]  /*10f0*/  LEA R131, R0.reuse, -R0.reuse, 0x3 ;  /* 0x8000000000837211 */ /* 0x0c0fe200078e18ff */
[C---:B------:R-:W-:Y:S02]  /*1100*/  IMAD R144, R0.reuse, 0x76, RZ ;  /* 0x0000007600907824 */ /* 0x040fe400078e02ff */
[C---:B------:R-:W-:Y:S02]  /*1110*/  IMAD R158, R0.reuse, 0x98, RZ ;  /* 0x00000098009e7824 */ /* 0x040fe400078e02ff */
[C---:B------:R-:W-:Y:S01]  /*1120*/  IMAD R162, R0.reuse, 0xb8, RZ ;  /* 0x000000b800a27824 */ /* 0x040fe200078e02ff */
[C---:B------:R-:W-:Y:S01]  /*1130*/  SHF.L.U32 R142, R0.reuse, 0x2, RZ ;  /* 0x00000002008e7819 */ /* 0x040fe200000006ff */
[C---:B------:R-:W-:Y:S01]  /*1140*/  IMAD R117, R0.reuse, 0x33, RZ ;  /* 0x0000003300757824 */ /* 0x040fe200078e02ff */
[C---:B------:R-:W-:Y:S01]  /*1150*/  LEA R175, R0.reuse, -R0, 0x7 ;  /* 0x8000000000af7211 */ /* 0x040fe200078e38ff */
[----:B------:R-:W-:-:S02]  /*1160*/  IMAD R115, R0, 0x2b, RZ ;  /* 0x0000002b00737824 */ /* 0x000fc400078e02ff */
[C---:B------:R-:W-:Y:S02]  /*1170*/  IMAD R181, R0.reuse, 0x25, RZ ;  /* 0x0000002500b57824 */ /* 0x040fe400078e02ff */
[C---:B------:R-:W-:Y:S02]  /*1180*/  IMAD R187, R0.reuse, 0x3d, RZ ;  /* 0x0000003d00bb7824 */ /* 0x040fe400078e02ff */
[C---:B------:R-:W-:Y:S02]  /*1190*/  IMAD R189, R0.reuse, 0x2e, RZ ;  /* 0x0000002e00bd7824 */ /* 0x040fe400078e02ff */
[C---:B------:R-:W-:Y:S02]  /*11a0*/  IMAD R183, R0.reuse, 0x2d, RZ ;  /* 0x0000002d00b77824 */ /* 0x040fe400078e02ff */
[C---:B------:R-:W-:Y:S02]  /*11b0*/  IMAD R193, R0.reuse, 0x17, RZ ;  /* 0x0000001700c17824 */ /* 0x040fe400078e02ff */
        /* <DEDUP_REMOVED lines=8> */
[----:B------:R-:W-:-:S02]  /*1240*/  IMAD R209, R0, 0x6d, RZ ;  /* 0x0000006d00d17824 */ /* 0x000fc400078e02ff */
[C---:B------:R-:W-:Y:S01]  /*1250*/  IMAD R219, R0.reuse, 0x4e, RZ ;  /* 0x0000004e00db7824 */ /* 0x040fe200078e02ff */
[C---:B------:R-:W-:Y:S01]  /*1260*/  LEA R199, R0.reuse, -R0, 0x5 ;  /* 0x8000000000c77211 */ /* 0x040fe200078e28ff */
[C---:B------:R-:W-:Y:S01]  /*1270*/  IMAD R120, R0.reuse, 0xf6, RZ ;  /* 0x000000f600787824 */ /* 0x040fe200078e02ff */
[----:B------:R-:W5:Y:S01]  /*1280*/  LDG.E.U16 R2, desc[UR16][R2.64] ;  /* 0x0000001002027981 */ /* 0x000f62000c1e1500 */
[C---:B------:R-:W-:Y:S01]  /*1290*/  IMAD R119, R0.reuse, 0x3b, RZ ;  /* 0x0000003b00777824 */ /* 0x040fe200078e02ff */
[----:B------:R-:W0:Y:S01]  /*12a0*/  LDCU.64 UR6, c[0x0][0x3b0] ;  /* 0x00007600ff0677ac */ /* 0x000e220008000a00 */
[C---:B------:R-:W-:Y:S01]  /*12b0*/  IMAD R121, R0.reuse, 0x7b, RZ ;  /* 0x0000007b00797824 */ /* 0x040fe200078e02ff */
[----:B------:R-:W5:Y:S01]  /*12c0*/  LDG.E.U16 R4, desc[UR16][R4.64] ;  /* 0x0000001004047981 */ /* 0x000f62000c1e1500 */
[C---:B------:R-:W-:Y:S02]  /*12d0*/  IMAD R148, R0.reuse, 0x2c, RZ ;  /* 0x0000002c00947824 */ /* 0x040fe400078e02ff */
[C---:B------:R-:W-:Y:S01]  /*12e0*/  IMAD R133, R0.reuse, 0xe, RZ ;  /* 0x0000000e00857824 */ /* 0x040fe200078e02ff */
[----:B------:R1:W5:Y:S01]  /*12f0*/  LDG.E.U16 R8, desc[UR16][R8.64] ;  /* 0x0000001008087981 */ /* 0x000362000c1e1500 */
[----:B------:R-:W-:-:S02]  /*1300*/  IMAD R160, R0, 0xa8, RZ ;  /* 0x000000a800a07824 */ /* 0x000fc400078e02ff */
[C---:B------:R-:W-:Y:S01]  /*1310*/  IMAD R163, R0.reuse, 0xc8, RZ ;  /* 0x000000c800a37824 */ /* 0x040fe200078e02ff */
[----:B------:R-:W5:Y:S01]  /*1320*/  LDG.E.U16 R6, desc[UR16][R6.64] ;  /* 0x0000001006067981 */ /* 0x000f62000c1e1500 */
[C---:B------:R-:W-:Y:S02]  /*1330*/  IMAD R188, R0.reuse, 0x5c, RZ ;  /* 0x0000005c00bc7824 */ /* 0x040fe400078e02ff */
[C---:B------:R-:W-:Y:S01]  /*1340*/  IMAD R168, R0.reuse, 0xd8, RZ ;  /* 0x000000d800a87824 */ /* 0x040fe200078e02ff */
[----:B------:R-:W5:Y:S01]  /*1350*/  LDG.E.U16 R138, desc[UR16][R138.64] ;  /* 0x000000108a8a7981 */ /* 0x000f62000c1e1500 */
[C---:B------:R-:W-:Y:S02]  /*1360*/  IMAD R169, R0.reuse, 0x6c, RZ ;  /* 0x0000006c00a97824 */ /* 0x040fe400078e02ff */
[C---:B------:R-:W-:Y:S01]  /*1370*/  IMAD R174, R0.reuse, 0xfe, RZ ;  /* 0x000000fe00ae7824 */ /* 0x040fe200078e02ff */
[----:B------:R-:W5:Y:S01]  /*1380*/  LDG.E.U16 R10, desc[UR16][R10.64] ;  /* 0x000000100a0a7981 */ /* 0x000f62000c1e1500 */
        /* <DEDUP_REMOVED lines=26> */
[----:B------:R2:W5:Y:S04]  /*1530*/  LDG.E.U16 R36, desc[UR16][R36.64] ;  /* 0x0000001024247981 */ /* 0x000568000c1e1500 */
[----:B---3--:R-:W-:Y:S04]  /*1540*/  STL.64 [R1+0x10], R212 ;  /* 0x000010d401007387 */ /* 0x008fe80000100a00 */
[----:B------:R-:W-:Y:S04]  /*1550*/  STL.64 [R1+0x20], R58 ;  /* 0x0000203a01007387 */ /* 0x000fe80000100a00 */
[----:B------:R-:W-:Y:S04]  /*1560*/  STL.64 [R1], R232 ;  /* 0x000000e801007387 */ /* 0x000fe80000100a00 */
[----:B------:R3:W-:Y:S01]  /*1570*/  STL.64 [R1+0x18], R70 ;  /* 0x0000184601007387 */ /* 0x0007e20000100a00 */
[----:B------:R-:W-:Y:S01]  /*1580*/  LEA.HI.X.SX32 R61, R61, R136, 0x1, P0 ;  /* 0x000000883d3d7211 */ /* 0x000fe200000f0eff */
[----:B------:R-:W-:-:S02]  /*1590*/  IMAD R83, R0, 0x8a, RZ ;  /* 0x0000008a00537824 */ /* 0x000fc400078e02ff */
[C---:B------:R-:W-:Y:S01]  /*15a0*/  IMAD R91, R0.reuse, 0x3a, RZ ;  /* 0x0000003a005b7824 */ /* 0x040fe200078e02ff */
[----:B------:R-:W5:Y:S01]  /*15b0*/  LDG.E.U16 R26, desc[UR16][R26.64] ;  /* 0x000000101a1a7981 */ /* 0x000f62000c1e1500 */
[C---:B------:R-:W-:Y:S01]  /*15c0*/  IMAD R97, R0.reuse, 0x53, RZ ;  /* 0x0000005300617824 */ /* 0x040fe200078e02ff */
[----:B------:R-:W-:Y:S01]  /*15d0*/  LEA.HI.X.SX32 R153, R153, R136, 0x1, P6 ;  /* 0x0000008899997211 */ /* 0x000fe200030f0eff */
[C---:B------:R-:W-:Y:S01]  /*15e0*/  IMAD R99, R0.reuse, 0x5b, RZ ;  /* 0x0000005b00637824 */ /* 0x040fe200078e02ff */
[----:B------:R-:W5:Y:S04]  /*15f0*/  LDG.E.U16 R28, desc[UR16][R28.64] ;  /* 0x000000101c1c7981 */ /* 0x000f68000c1e1500 */
[----:B---3--:R-:W3:Y:S01]  /*1600*/  LDL.LU.64 R70, [R1] ;  /* 0x0000000001467983 */ /* 0x008ee20000300a00 */
[----:B------:R-:W-:Y:S01]  /*1610*/  IMAD R77, R0, 0xb4, RZ ;  /* 0x000000b4004d7824 */ /* 0x000fe200078e02ff */
[----:B------:R-:W-:-:S02]  /*1620*/  IADD3 R66, P0, PT, R69, R250, RZ ;  /* 0x000000fa45427210 */ /* 0x000fc40007f1e0ff */
[-C--:B------:R-:W-:Y:S01]  /*1630*/  IADD3 R74, P5, PT, R229, R250.reuse, RZ ;  /* 0x000000fae54a7210 */ /* 0x080fe20007fbe0ff */
[C---:B------:R-:W-:Y:S01]  /*1640*/  IMAD R203, R0.reuse, 0x5d, RZ ;  /* 0x0000005d00cb7824 */ /* 0x040fe200078e02ff */
[-C--:B------:R-:W-:Y:S01]  /*1650*/  IADD3 R72, P3, PT, R77, R250.reuse, RZ ;  /* 0x000000fa4d487210 */ /* 0x080fe20007f7e0ff */
[C---:B------:R-:W-:Y:S01]  /*1660*/  IMAD R225, R0.reuse, 0x27, RZ ;  /* 0x0000002700e17824 */ /* 0x040fe200078e02ff */
[C---:B------:R-:W-:Y:S01]  /*1670*/  IADD3 R64, P1, PT, R67.reuse, R250, RZ ;  /* 0x000000fa43407210 */ /* 0x040fe20007f3e0ff */
[----:B------:R-:W-:Y:S01]  /*1680*/  IMAD R101, R0, 0x63, RZ ;  /* 0x0000006300657824 */ /* 0x000fe200078e02ff */
[-C--:B------:R-:W-:Y:S01]  /*1690*/  LEA.HI.X.SX32 R73, R182, R136.reuse, 0x1, P3 ;  /* 0x00000088b6497211 */ /* 0x080fe200018f0eff */
[C---:B------:R-:W-:Y:S01]  /*16a0*/  IMAD R233, R0.reuse, 0xcc, RZ ;  /* 0x000000cc00e97824 */ /* 0x040fe200078e02ff */
[----:B------:R-:W-:Y:S01]  /*16b0*/  LEA.HI.X.SX32 R67, R67, R136, 0x1, P0 ;  /* 0x0000008843437211 */ /* 0x000fe200000f0eff */
        /* <DEDUP_REMOVED lines=9> */
[-C--:B------:R-:W-:Y:S01]  /*1750*/  LEA.HI.X.SX32 R65, R65, R136.reuse, 0x1, P1 ;  /* 0x0000008841417211 */ /* 0x080fe200008f0eff */
[----:B------:R-:W-:Y:S01]  /*1760*/  IMAD R248, R0, 0xde, RZ ;  /* 0x000000de00f87824 */ /* 0x000fe200078e02ff */
[----:B------:R-:W-:Y:S01]  /*1770*/  LEA.HI.X.SX32 R77, R184, R136, 0x1, P3 ;  /* 0x00000088b84d7211 */ /* 0x000fe200018f0eff */
[C---:B------:R-:W-:Y:S01]  /*1780*/  IMAD R150, R0.reuse, 0x57, RZ ;  /* 0x0000005700967824 */ /* 0x040fe200078e02ff */
[-C--:B------:R-:W-:Y:S01]  /*1790*/  IADD3 RZ, P1, PT, R83, R250.reuse, RZ ;  /* 0x000000fa53ff7210 */ /* 0x080fe20007f3e0ff */
[----:B------:R-:W-:Y:S01]  /*17a0*/  IMAD R83, R0, 0x15, RZ ;  /* 0x0000001500537824 */ /* 0x000fe200078e02ff */
[----:B------:R-:W-:Y:S01]  /*17b0*/  IADD3 R80, P3, PT, R157, R250, RZ ;  /* 0x000000fa9d507210 */ /* 0x000fe20007f7e0ff */
[----:B0-----:R-:W-:Y:S01]  /*17c0*/  UIMAD UR6, UR4, UR6, URZ ;  /* 0x00000006040672a4 */ /* 0x001fe2000f8e02ff */
[----:B------:R-:W-:Y:S01]  /*17d0*/  LEA.HI.X.SX32 R79, R79, R136, 0x1, P5 ;  /* 0x000000884f4f7211 */ /* 0x000fe200028f0eff */
[----:B------:R-:W5:Y:S01]  /*17e0*/  LDG.E.U16 R30, desc[UR16][R30.64] ;  /* 0x000000101e1e7981 */ /* 0x000f62000c1e1500 */
[----:B------:R-:W-:-:S02]  /*17f0*/  IADD3 R82, P5, PT, R85, R250, RZ ;  /* 0x000000fa55527210 */ /* 0x000fc40007fbe0ff */
[----:B------:R-:W-:Y:S01]  /*1800*/  LEA.HI.X.SX32 R81, R81, R136, 0x1, P3 ;  /* 0x0000008851517211 */ /* 0x000fe200018f0eff */
[----:B------:R-:W5:Y:S01]  /*1810*/  LDG.E.U16 R32, desc[UR16][R32.64] ;  /* 0x0000001020207981 */ /* 0x000f62000c1e1500 */
[----:B------:R-:W-:Y:S02]  /*1820*/  IADD3 R84, P3, PT, R161, R250, RZ ;  /* 0x000000faa1547210 */ /* 0x000fe40007f7e0ff */
[-C--:B------:R-:W-:Y:S01]  /*1830*/  LEA.HI.X.SX32 R83, R83, R136.reuse, 0x1, P5 ;  /* 0x0000008853537211 */ /* 0x080fe200028f0eff */
[----:B------:R-:W5:Y:S01]  /*1840*/  LDG.E.U16 R34, desc[UR16][R34.64] ;  /* 0x0000001022227981 */ /* 0x000f62000c1e1500 */
[----:B------:R-:W-:Y:S02]  /*1850*/  LEA.HI.X.SX32 R69, R69, R136, 0x1, P4 ;  /* 0x0000008845457211 */ /* 0x000fe400020f0eff */
[-C--:B------:R-:W-:Y:S01]  /*1860*/  IADD3 R86, P5, PT, R165, R250.reuse, RZ ;  /* 0x000000faa5567210 */ /* 0x080fe20007fbe0ff */
[----:B------:R-:W5:Y:S01]  /*1870*/  LDG.E.U16 R40, desc[UR16][R40.64] ;  /* 0x0000001028287981 */ /* 0x000f62000c1e1500 */
[----:B------:R-:W-:Y:S01]  /*1880*/  IADD3 RZ, P4, PT, R89, R250, RZ ;  /* 0x000000fa59ff7210 */ /* 0x000fe20007f9e0ff */
[----:B------:R-:W-:Y:S01]  /*1890*/  IMAD R89, R0, 0x1d, RZ ;  /* 0x0000001d00597824 */ /* 0x000fe200078e02ff */
[----:B------:R-:W-:Y:S01]  /*18a0*/  LEA.HI.X.SX32 R85, R85, R136, 0x1, P3 ;  /* 0x0000008855557211 */ /* 0x000fe200018f0eff */
[----:B------:R-:W5:Y:S01]  /*18b0*/  LDG.E.U16 R42, desc[UR16][R42.64] ;  /* 0x000000102a2a7981 */ /* 0x000f62000c1e1500 */
[----:B------:R-:W-:-:S02]  /*18c0*/  IADD3 R88, P3, PT, R91, R250, RZ ;  /* 0x000000fa5b587210 */ /* 0x000fc40007f7e0ff */
[----:B------:R-:W-:Y:S01]  /*18d0*/  LEA.HI.X.SX32 R87, R87, R136, 0x1, P5 ;  /* 0x0000008857577211 */ /* 0x000fe200028f0eff */
[----:B------:R-:W5:Y:S01]  /*18e0*/  LDG.E.U16 R44, desc[UR16][R44.64] ;  /* 0x000000102c2c7981 */ /* 0x000f62000c1e1500 */
[----:B------:R-:W-:Y:S02]  /*18f0*/  IADD3 R90, P5, PT, R171, R250, RZ ;  /* 0x000000faab5a7210 */ /* 0x000fe40007fbe0ff */
[----:B------:R-:W-:Y:S01]  /*1900*/  LEA.HI.X.SX32 R89, R89, R136, 0x1, P3 ;  /* 0x0000008859597211 */ /* 0x000fe200018f0eff */
[----:B------:R-:W5:Y:S01]  /*1910*/  LDG.E.U16 R46, desc[UR16][R46.64] ;  /* 0x000000102e2e7981 */ /* 0x000f62000c1e1500 */
[----:B------:R-:W-:Y:S02]  /*1920*/  IADD3 R92, P3, PT, R239, R250, RZ ;  /* 0x000000faef5c7210 */ /* 0x000fe40007f7e0ff */
        /* <DEDUP_REMOVED lines=8> */
[-C--:B------:R-:W-:Y:S02]  /*19b0*/  IADD3 R100, P5, PT, R100, R250.reuse, RZ ;  /* 0x000000fa64647210 */ /* 0x080fe40007fbe0ff */
[----:B------:R-:W-:Y:S01]  /*19c0*/  IADD3 R98, P6, PT, R98, R250, RZ ;  /* 0x000000fa62627210 */ /* 0x000fe20007fde0ff */
[C---:B------:R-:W-:Y:S01]  /*19d0*/  IMAD R229, R0.reuse, 0xdc, RZ ;  /* 0x000000dc00e57824 */ /* 0x040fe200078e02ff */
[----:B------:R-:W-:Y:S01]  /*19e0*/  LEA.HI.X.SX32 R97, R97, R136, 0x1, P3 ;  /* 0x0000008861617211 */ /* 0x000fe200018f0eff */
[----:B------:R-:W-:Y:S01]  /*19f0*/  IMAD R231, R0, 0xec, RZ ;  /* 0x000000ec00e77824 */ /* 0x000fe200078e02ff */
[----:B------:R-:W-:Y:S01]  /*1a00*/  IADD3 R102, P3, PT, R102, R250, RZ ;  /* 0x000000fa66667210 */ /* 0x000fe20007f7e0ff */
[----:B------:R-:W-:Y:S01]  /*1a10*/  IMAD R235, R0, 0xfc, RZ ;  /* 0x000000fc00eb7824 */ /* 0x000fe200078e02ff */
[-C--:B------:R-:W-:Y:S01]  /*1a20*/  LEA.HI.X.SX32 R101, R101, R136.reuse, 0x1, P5 ;  /* 0x0000008865657211 */ /* 0x080fe200028f0eff */
[----:B------:R-:W5:Y:S01]  /*1a30*/  LDG.E.U16 R54, desc[UR16][R54.64] ;  /* 0x0000001036367981 */ /* 0x000f62000c1e1500 */
[----:B------:R-:W-:-:S02]  /*1a40*/  LEA.HI.X.SX32 R99, R99, R136, 0x1, P6 ;  /* 0x0000008863637211 */ /* 0x000fc400030f0eff */
[-C--:B------:R-:W-:Y:S01]  /*1a50*/  IADD3 R212, P5, PT, R123, R250.reuse, RZ ;  /* 0x000000fa7bd47210 */ /* 0x080fe20007fbe0ff */
[----:B------:R-:W5:Y:S01]  /*1a60*/  LDG.E.U16 R56, desc[UR16][R56.64] ;  /* 0x0000001038387981 */ /* 0x000f62000c1e1500 */
[----:B------:R-:W-:Y:S02]  /*1a70*/  IADD3 R104, P6, PT, R104, R250, RZ ;  /* 0x000000fa68687210 */ /* 0x000fe40007fde0ff */
[----:B------:R-:W-:Y:S01]  /*1a80*/  LEA.HI.X.SX32 R103, R103, R136, 0x1, P3 ;  /* 0x0000008867677211 */ /* 0x000fe200018f0eff */
[----:B------:R-:W5:Y:S01]  /*1a90*/  LDG.E.U16 R60, desc[UR16][R60.64] ;  /* 0x000000103c3c7981 */ /* 0x000f62000c1e1500 */
[----:B------:R-:W-:Y:S02]  /*1aa0*/  IADD3 R106, P3, PT, R130, R250, RZ ;  /* 0x000000fa826a7210 */ /* 0x000fe40007f7e0ff */
        /* <DEDUP_REMOVED lines=18> */
[-C--:B------:R-:W-:Y:S02]  /*1bd0*/  LEA.HI.X.SX32 R117, R117, R136.reuse, 0x1, P5 ;  /* 0x0000008875757211 */ /* 0x080fe400028f0eff */
[----:B------:R-:W-:-:S02]  /*1be0*/  LEA.HI.X.SX32 R157, R157, R136, 0x1, P2 ;  /* 0x000000889d9d7211 */ /* 0x000fc400010f0eff */
[-C--:B------:R-:W-:Y:S01]  /*1bf0*/  LEA.HI.X.SX32 R195, R195, R136.reuse, 0x1, P1 ;  /* 0x00000088c3c37211 */ /* 0x080fe200008f0eff */
[----:B---3--:R-:W5:Y:S01]  /*1c00*/  LDG.E.U16 R3, desc[UR16][R70.64] ;  /* 0x0000001046037981 */ /* 0x008f62000c1e1500 */
[----:B------:R-:W-:Y:S02]  /*1c10*/  LEA.HI.X.SX32 R115, R115, R136, 0x1, P6 ;  /* 0x0000008873737211 */ /* 0x000fe400030f0eff */
[-C--:B------:R-:W-:Y:S01]  /*1c20*/  IADD3 R122, P5, PT, R132, R250.reuse, RZ ;  /* 0x000000fa847a7210 */ /* 0x080fe20007fbe0ff */
[----:B------:R-:W-:Y:S01]  /*1c30*/  USHF.L.U32 UR6, UR6, 0x1, URZ ;  /* 0x0000000106067899 */ /* 0x000fe200080006ff */
[----:B------:R-:W-:Y:S01]  /*1c40*/  IADD3 R120, P6, PT, R120, R250, RZ ;  /* 0x000000fa78787210 */ /* 0x000fe20007fde0ff */
[----:B------:R-:W5:Y:S01]  /*1c50*/  LDG.E.U16 R68, desc[UR16][R68.64] ;  /* 0x0000001044447981 */ /* 0x000f62000c1e1500 */
[----:B------:R-:W-:Y:S02]  /*1c60*/  LEA.HI.X.SX32 R119, R119, R136, 0x1, P3 ;  /* 0x0000008877777211 */ /* 0x000fe400018f0eff */
[----:B------:R-:W-:Y:S01]  /*1c70*/  IADD3 R124, P3, PT, R125, R250, RZ ;  /* 0x000000fa7d7c7210 */ /* 0x000fe20007f7e0ff */
[----:B------:R-:W5:Y:S01]  /*1c80*/  LDG.E.U16 R78, desc[UR16][R78.64] ;  /* 0x000000104e4e7981 */ /* 0x000f62000c1e1500 */
[----:B------:R-:W-:-:S02]  /*1c90*/  LEA.HI.X.SX32 R123, R123, R136, 0x1, P5 ;  /* 0x000000887b7b7211 */ /* 0x000fc400028f0eff */
[----:B------:R-:W-:Y:S01]  /*1ca0*/  LEA.HI.X.SX32 R121, R121, R136, 0x1, P6 ;  /* 0x0000008879797211 */ /* 0x000fe200030f0eff */
[----:B------:R-:W5:Y:S01]  /*1cb0*/  LDG.E.U16 R80, desc[UR16][R80.64] ;  /* 0x0000001050507981 */ /* 0x000f62000c1e1500 */
[-C--:B------:R-:W-:Y:S02]  /*1cc0*/  IADD3 R128, P5, PT, R129, R250.reuse, RZ ;  /* 0x000000fa81807210 */ /* 0x080fe40007fbe0ff */
[----:B------:R-:W-:Y:S01]  /*1cd0*/  IADD3 R126, P6, PT, R148, R250, RZ ;  /* 0x000000fa947e7210 */ /* 0x000fe20007fde0ff */
[----:B------:R-:W5:Y:S01]  /*1ce0*/  LDG.E.U16 R82, desc[UR16][R82.64] ;  /* 0x0000001052527981 */ /* 0x000f62000c1e1500 */
[----:B------:R-:W-:Y:S02]  /*1cf0*/  LEA.HI.X.SX32 R125, R132, R136, 0x1, P3 ;  /* 0x00000088847d7211 */ /* 0x000fe400018f0eff */
[----:B------:R-:W-:Y:S02]  /*1d00*/  IADD3 R132, P3, PT, R127, R250, RZ ;  /* 0x000000fa7f847210 */ /* 0x000fe40007f7e0ff */
[-C--:B------:R-:W-:Y:S01]  /*1d10*/  LEA.HI.X.SX32 R211, R211, R136.reuse, 0x1, P4 ;  /* 0x00000088d3d37211 */ /* 0x080fe200020f0eff */
[----:B------:R-:W-:Y:S01]  /*1d20*/  IMAD R239, R0, 0xae, RZ ;  /* 0x000000ae00ef7824 */ /* 0x000fe200078e02ff */
[-C--:B------:R-:W-:Y:S01]  /*1d30*/  LEA.HI.X.SX32 R129, R148, R136.reuse, 0x1, P5 ;  /* 0x0000008894817211 */ /* 0x080fe200028f0eff */
[----:B------:R-:W5:Y:S01]  /*1d40*/  LDG.E.U16 R5, desc[UR16][R212.64] ;  /* 0x00000010d4057981 */ /* 0x000f62000c1e1500 */
[----:B------:R-:W-:-:S02]  /*1d50*/  LEA.HI.X.SX32 R127, R130, R136, 0x1, P6 ;  /* 0x00000088827f7211 */ /* 0x000fc400030f0eff */
[-C--:B------:R-:W-:Y:S01]  /*1d60*/  IADD3 R134, P5, PT, R134, R250.reuse, RZ ;  /* 0x000000fa86867210 */ /* 0x080fe20007fbe0ff */
[----:B------:R-:W5:Y:S01]  /*1d70*/  LDG.E.U16 R84, desc[UR16][R84.64] ;  /* 0x0000001054547981 */ /* 0x000f62000c1e1500 */
[C---:B------:R-:W-:Y:S02]  /*1d80*/  IADD3 R130, P6, PT, R133.reuse, R250, RZ ;  /* 0x000000fa85827210 */ /* 0x040fe40007fde0ff */
        /* <DEDUP_REMOVED lines=8> */
[-C--:B------:R-:W-:Y:S02]  /*1e10*/  LEA R146, P6, R0, R250.reuse, 0x3 ;  /* 0x000000fa00927211 */ /* 0x080fe400078c18ff */
        /* <DEDUP_REMOVED lines=12> */
[----:B------:R-:W-:Y:S01]  /*1ee0*/  IADD3 R168, P5, PT, R168, R250, RZ ;  /* 0x000000faa8a87210 */ /* 0x000fe20007fbe0ff */
[----:B------:R-:W5:Y:S01]  /*1ef0*/  LDG.E.U16 R100, desc[UR16][R100.64] ;  /* 0x0000001064647981 */ /* 0x000f62000c1e1500 */
[----:B------:R-:W-:-:S02]  /*1f00*/  LEA.HI.X.SX32 R161, R161, R136, 0x1, P6 ;  /* 0x00000088a1a17211 */ /* 0x000fc400030f0eff */
[C---:B------:R-:W-:Y:S01]  /*1f10*/  IADD3 R166, P6, PT, R169.reuse, R250, RZ ;  /* 0x000000faa9a67210 */ /* 0x040fe20007fde0ff */
[----:B------:R-:W5:Y:S01]  /*1f20*/  LDG.E.U16 R102, desc[UR16][R102.64] ;  /* 0x0000001066667981 */ /* 0x000f62000c1e1500 */
[----:B------:R-:W-:Y:S02]  /*1f30*/  LEA.HI.X.SX32 R169, R169, R136, 0x1, P5 ;  /* 0x00000088a9a97211 */ /* 0x000fe400028f0eff */
[----:B------:R-:W-:Y:S01]  /*1f40*/  IADD3 R174, P5, PT, R174, R250, RZ ;  /* 0x000000faaeae7210 */ /* 0x000fe20007fbe0ff */
[----:B------:R-:W5:Y:S01]  /*1f50*/  LDG.E.U16 R104, desc[UR16][R104.64] ;  /* 0x0000001068687981 */ /* 0x000f62000c1e1500 */
[-C--:B------:R-:W-:Y:S02]  /*1f60*/  LEA.HI.X.SX32 R165, R165, R136.reuse, 0x1, P2 ;  /* 0x00000088a5a57211 */ /* 0x080fe400010f0eff */
[----:B------:R-:W-:Y:S01]  /*1f70*/  LEA.HI.X.SX32 R175, R175, R136, 0x1, P5 ;  /* 0x00000088afaf7211 */ /* 0x000fe200028f0eff */
[----:B------:R-:W5:Y:S01]  /*1f80*/  LDG.E.U16 R106, desc[UR16][R106.64] ;  /* 0x000000106a6a7981 */ /* 0x000f62000c1e1500 */
[----:B------:R-:W-:-:S02]  /*1f90*/  IADD3 R170, P2, PT, R170, R250, RZ ;  /* 0x000000faaaaa7210 */ /* 0x000fc40007f5e0ff */
[----:B------:R-:W-:Y:S01]  /*1fa0*/  IADD3 R180, P5, PT, R180, R250, RZ ;  /* 0x000000fab4b47210 */ /* 0x000fe20007fbe0ff */
        /* <DEDUP_REMOVED lines=11> */
[C---:B------:R-:W-:Y:S01]  /*2060*/  IADD3 R178, P6, PT, R177.reuse, R250, RZ ;  /* 0x000000fab1b27210 */ /* 0x040fe20007fde0ff */
[----:B------:R-:W5:Y:S01]  /*2070*/  LDG.E.U16 R116, desc[UR16][R116.64] ;  /* 0x0000001074747981 */ /* 0x000f62000c1e1500 */
[-C--:B------:R-:W-:Y:S02]  /*2080*/  LEA.HI.X.SX32 R177, R177, R136.reuse, 0x1, P2 ;  /* 0x00000088b1b17211 */ /* 0x080fe400010f0eff */
[----:B------:R-:W-:Y:S01]  /*2090*/  LEA.HI.X.SX32 R187, R187, R136, 0x1, P5 ;  /* 0x00000088bbbb7211 */ /* 0x000fe200028f0eff */
[----:B------:R-:W5:Y:S01]  /*20a0*/  LDG.E.U16 R118, desc[UR16][R118.64] ;  /* 0x0000001076767981 */ /* 0x000f62000c1e1500 */
[----:B------:R-:W-:-:S02]  /*20b0*/  IADD3 R182, P2, PT, R182, R250, RZ ;  /* 0x000000fab6b67210 */ /* 0x000fc40007f5e0ff */
[----:B------:R-:W-:Y:S01]  /*20c0*/  IADD3 R192, P5, PT, R189, R250, RZ ;  /* 0x000000fabdc07210 */ /* 0x000fe20007fbe0ff */
[----:B------:R-:W5:Y:S01]  /*20d0*/  LDG.E.U16 R120, desc[UR16][R120.64] ;  /* 0x0000001078787981 */ /* 0x000f62000c1e1500 */
[-C--:B------:R-:W-:Y:S02]  /*20e0*/  LEA.HI.X.SX32 R183, R183, R136.reuse, 0x1, P2 ;  /* 0x00000088b7b77211 */ /* 0x080fe400010f0eff */
[----:B------:R-:W-:Y:S01]  /*20f0*/  LEA.HI.X.SX32 R193, R193, R136, 0x1, P5 ;  /* 0x00000088c1c17211 */ /* 0x000fe200028f0eff */
[----:B------:R-:W5:Y:S01]  /*2100*/  LDG.E.U16 R122, desc[UR16][R122.64] ;  /* 0x000000107a7a7981 */ /* 0x000f62000c1e1500 */
[-C--:B------:R-:W-:Y:S02]  /*2110*/  IADD3 R188, P2, PT, R188, R250.reuse, RZ ;  /* 0x000000fabcbc7210 */ /* 0x080fe40007f5e0ff */
[----:B------:R-:W-:Y:S01]  /*2120*/  IADD3 R200, P5, PT, R200, R250, RZ ;  /* 0x000000fac8c87210 */ /* 0x000fe20007fbe0ff */
[----:B------:R-:W5:Y:S01]  /*2130*/  LDG.E.U16 R124, desc[UR16][R124.64] ;  /* 0x000000107c7c7981 */ /* 0x000f62000c1e1500 */
[----:B------:R-:W-:-:S02]  /*2140*/  LEA.HI.X.SX32 R207, R207, R136, 0x1, P0 ;  /* 0x00000088cfcf7211 */ /* 0x000fc400000f0eff */
[-C--:B------:R-:W-:Y:S02]  /*2150*/  IADD3 R208, P0, PT, R251, R250.reuse, RZ ;  /* 0x000000fafbd07210 */ /* 0x080fe40007f1e0ff */
[-C--:B------:R-:W-:Y:S02]  /*2160*/  IADD3 R196, P1, PT, R196, R250.reuse, RZ ;  /* 0x000000fac4c47210 */ /* 0x080fe40007f3e0ff */
[----:B------:R-:W-:Y:S01]  /*2170*/  IADD3 R214, P4, PT, R249, R250, RZ ;  /* 0x000000faf9d67210 */ /* 0x000fe20007f9e0ff */
[C---:B------:R-:W-:Y:S01]  /*2180*/  IMAD R142, R0.reuse, 0x6e, RZ ;  /* 0x0000006e008e7824 */ /* 0x040fe200078e02ff */
[-C--:B------:R-:W-:Y:S01]  /*2190*/  LEA.HI.X.SX32 R179, R179, R136.reuse, 0x1, P6 ;  /* 0x00000088b3b37211 */ /* 0x080fe200030f0eff */
[----:B------:R-:W-:Y:S01]  /*21a0*/  IMAD R148, R0, 0x37, RZ ;  /* 0x0000003700947824 */ /* 0x000fe200078e02ff */
[-C--:B------:R-:W-:Y:S01]  /*21b0*/  LEA.HI.X.SX32 R189, R189, R136.reuse, 0x1, P2 ;  /* 0x00000088bdbd7211 */ /* 0x080fe200010f0eff */
[----:B------:R0:W5:Y:S01]  /*21c0*/  LDG.E.U16 R7, desc[UR16][R146.64] ;  /* 0x0000001092077981 */ /* 0x000162000c1e1500 */
[----:B------:R-:W-:-:S02]  /*21d0*/  LEA.HI.X.SX32 R201, R201, R136, 0x1, P5 ;  /* 0x00000088c9c97211 */ /* 0x000fc400028f0eff */
[-C--:B------:R-:W-:Y:S01]  /*21e0*/  IADD3 R184, P6, PT, R184, R250.reuse, RZ ;  /* 0x000000fab8b87210 */ /* 0x080fe20007fde0ff */
[----:B------:R-:W-:Y:S01]  /*21f0*/  IMAD R251, R0, 0xee, RZ ;  /* 0x000000ee00fb7824 */ /* 0x000fe200078e02ff */
[-C--:B------:R-:W-:Y:S01]  /*2200*/  IADD3 R198, P2, PT, R191, R250.reuse, RZ ;  /* 0x000000fabfc67210 */ /* 0x080fe20007f5e0ff */
[----:B------:R3:W5:Y:S01]  /*2210*/  LDG.E.U16 R126, desc[UR16][R126.64] ;  /* 0x000000107e7e7981 */ /* 0x000762000c1e1500 */
[----:B------:R-:W-:Y:S02]  /*2220*/  IADD3 R218, P5, PT, R245, R250, RZ ;  /* 0x000000faf5da7210 */ /* 0x000fe40007fbe0ff */
[----:B------:R-:W-:Y:S01]  /*2230*/  LEA.HI.X.SX32 R209, R209, R136, 0x1, P0 ;  /* 0x00000088d1d17211 */ /* 0x000fe200000f0eff */
[----:B------:R3:W5:Y:S01]  /*2240*/  LDG.E.U16 R128, desc[UR16][R128.64] ;  /* 0x0000001080807981 */ /* 0x000762000c1e1500 */
[----:B------:R-:W-:Y:S02]  /*2250*/  IADD3 R224, P0, PT, R219, R250, RZ ;  /* 0x000000fadbe07210 */ /* 0x000fe40007f1e0ff */
[-C--:B------:R-:W-:Y:S01]  /*2260*/  LEA.HI.X.SX32 R185, R185, R136.reuse, 0x1, P6 ;  /* 0x00000088b9b97211 */ /* 0x080fe200030f0eff */
[----:B------:R3:W5:Y:S01]  /*2270*/  LDG.E.U16 R130, desc[UR16][R130.64] ;  /* 0x0000001082827981 */ /* 0x000762000c1e1500 */
[----:B------:R-:W-:-:S02]  /*2280*/  LEA.HI.X.SX32 R199, R199, R136, 0x1, P2 ;  /* 0x00000088c7c77211 */ /* 0x000fc400010f0eff */
[----:B------:R-:W-:Y:S01]  /*2290*/  LEA.HI.X.SX32 R219, R219, R136, 0x1, P5 ;  /* 0x00000088dbdb7211 */ /* 0x000fe200028f0eff */
[----:B------:R3:W5:Y:S01]  /*22a0*/  LDG.E.U16 R132, desc[UR16][R132.64] ;  /* 0x0000001084847981 */ /* 0x000762000c1e1500 */
[-C--:B------:R-:W-:Y:S02]  /*22b0*/  IADD3 R190, P6, PT, R190, R250.reuse, RZ ;  /* 0x000000fabebe7210 */ /* 0x080fe40007fde0ff */
[----:B------:R-:W-:Y:S01]  /*22c0*/  IADD3 R204, P2, PT, R204, R250, RZ ;  /* 0x000000facccc7210 */ /* 0x000fe20007f5e0ff */
[----:B------:R3:W5:Y:S01]  /*22d0*/  LDG.E.U16 R134, desc[UR16][R134.64] ;  /* 0x0000001086867981 */ /* 0x000762000c1e1500 */
[-C--:B------:R-:W-:Y:S02]  /*22e0*/  LEA.HI.X.SX32 R197, R197, R136.reuse, 0x1, P1 ;  /* 0x00000088c5c57211 */ /* 0x080fe400008f0eff */
[----:B------:R-:W-:Y:S01]  /*22f0*/  LEA.HI.X.SX32 R215, R215, R136, 0x1, P4 ;  /* 0x00000088d7d77211 */ /* 0x000fe200020f0eff */
[----:B------:R3:W5:Y:S01]  /*2300*/  LDG.E.U16 R154, desc[UR16][R154.64] ;  /* 0x000000109a9a7981 */ /* 0x000762000c1e1500 */
[----:B------:R-:W-:-:S02]  /*2310*/  IADD3 R232, P5, PT, R223, R250, RZ ;  /* 0x000000fadfe87210 */ /* 0x000fc40007fbe0ff */
[-C--:B------:R-:W-:Y:S01]  /*2320*/  IADD3 R216, P1, PT, R247, R250.reuse, RZ ;  /* 0x000000faf7d87210 */ /* 0x080fe20007f3e0ff */
[----:B------:R3:W5:Y:S01]  /*2330*/  LDG.E.U16 R158, desc[UR16][R158.64] ;  /* 0x000000109e9e7981 */ /* 0x000762000c1e1500 */
[----:B------:R-:W-:Y:S02]  /*2340*/  IADD3 R226, P4, PT, R233, R250, RZ ;  /* 0x000000fae9e27210 */ /* 0x000fe40007f9e0ff */
[-C--:B------:R-:W-:Y:S01]  /*2350*/  LEA.HI.X.SX32 R191, R191, R136.reuse, 0x1, P6 ;  /* 0x00000088bfbf7211 */ /* 0x080fe200030f0eff */
[----:B------:R3:W5:Y:S01]  /*2360*/  LDG.E.U16 R160, desc[UR16][R160.64] ;  /* 0x00000010a0a07981 */ /* 0x000762000c1e1500 */
[-C--:B------:R-:W-:Y:S02]  /*2370*/  LEA.HI.X.SX32 R205, R205, R136.reuse, 0x1, P2 ;  /* 0x00000088cdcd7211 */ /* 0x080fe400010f0eff */
[----:B------:R-:W-:Y:S01]  /*2380*/  LEA.HI.X.SX32 R233, R227, R136, 0x1, P5 ;  /* 0x00000088e3e97211 */ /* 0x000fe200028f0eff */
[----:B------:R3:W5:Y:S01]  /*2390*/  LDG.E.U16 R162, desc[UR16][R162.64] ;  /* 0x00000010a2a27981 */ /* 0x000762000c1e1500 */
[----:B------:R-:W-:-:S02]  /*23a0*/  IADD3 R202, P6, PT, R202, R250, RZ ;  /* 0x000000facaca7210 */ /* 0x000fc40007fde0ff */
[----:B------:R-:W-:Y:S01]  /*23b0*/  IADD3 R222, P2, PT, R241, R250, RZ ;  /* 0x000000faf1de7210 */ /* 0x000fe20007f5e0ff */
[----:B------:R3:W5:Y:S01]  /*23c0*/  LDG.E.U16 R164, desc[UR16][R164.64] ;  /* 0x00000010a4a47981 */ /* 0x000762000c1e1500 */
[-C--:B------:R-:W-:Y:S02]  /*23d0*/  LEA.HI.X.SX32 R217, R217, R136.reuse, 0x1, P1 ;  /* 0x00000088d9d97211 */ /* 0x080fe400008f0eff */
[----:B------:R-:W-:Y:S01]  /*23e0*/  LEA.HI.X.SX32 R227, R140, R136, 0x1, P4 ;  /* 0x000000888ce37211 */ /* 0x000fe200020f0eff */
[----:B------:R-:W-:Y:S01]  /*23f0*/  IMAD R140, R0, 0x7e, RZ ;  /* 0x0000007e008c7824 */ /* 0x000fe200078e02ff */
[----:B------:R-:W-:Y:S01]  /*2400*/  IADD3 R228, P1, PT, R229, R250, RZ ;  /* 0x000000fae5e47210 */ /* 0x000fe20007f3e0ff */
[----:B------:R3:W5:Y:S01]  /*2410*/  LDG.E.U16 R166, desc[UR16][R166.64] ;  /* 0x00000010a6a67981 */ /* 0x000762000c1e1500 */
[-C--:B------:R-:W-:Y:S02]  /*2420*/  LEA.HI.X.SX32 R203, R203, R136.reuse, 0x1, P6 ;  /* 0x00000088cbcb7211 */ /* 0x080fe400030f0eff */
[----:B------:R-:W-:Y:S01]  /*2430*/  LEA.HI.X.SX32 R223, R223, R136, 0x1, P2 ;  /* 0x00000088dfdf7211 */ /* 0x000fe200010f0eff */
[----:B------:R3:W5:Y:S01]  /*2440*/  LDG.E.U16 R168, desc[UR16][R168.64] ;  /* 0x00000010a8a87981 */ /* 0x000762000c1e1500 */
[----:B------:R-:W-:-:S02]  /*2450*/  IADD3 R220, P6, PT, R243, R250, RZ ;  /* 0x000000faf3dc7210 */ /* 0x000fc40007fde0ff */
[----:B------:R-:W-:Y:S01]  /*2460*/  LEA.HI.X.SX32 R225, R225, R136, 0x1, P0 ;  /* 0x00000088e1e17211 */ /* 0x000fe200000f0eff */
[----:B------:R3:W5:Y:S01]  /*2470*/  LDG.E.U16 R170, desc[UR16][R170.64] ;  /* 0x00000010aaaa7981 */ /* 0x000762000c1e1500 */
[C---:B------:R-:W-:Y:S02]  /*2480*/  IADD3 R240, P2, PT, R142.reuse, R250, RZ ;  /* 0x000000fa8ef07210 */ /* 0x040fe40007f5e0ff */
[----:B------:R-:W-:Y:S01]  /*2490*/  LEA.HI.X.SX32 R229, R142, R136, 0x1, P1 ;  /* 0x000000888ee57211 */ /* 0x000fe200008f0eff */
[----:B------:R3:W5:Y:S01]  /*24a0*/  LDG.E.U16 R172, desc[UR16][R172.64] ;  /* 0x00000010acac7981 */ /* 0x000762000c1e1500 */
[----:B------:R-:W-:Y:S02]  /*24b0*/  IADD3 R230, P0, PT, R231, R250, RZ ;  /* 0x000000fae7e67210 */ /* 0x000fe40007f1e0ff */
[----:B------:R-:W-:Y:S01]  /*24c0*/  LEA R142, R0, -R0, 0x6 ;  /* 0x80000000008e7211 */ /* 0x000fe200078e30ff */
[----:B------:R3:W5:Y:S01]  /*24d0*/  LDG.E.U16 R174, desc[UR16][R174.64] ;  /* 0x00000010aeae7981 */ /* 0x000762000c1e1500 */
[----:B------:R-:W-:-:S02]  /*24e0*/  IADD3 R246, P1, PT, R140, R250, RZ ;  /* 0x000000fa8cf67210 */ /* 0x000fc40007f3e0ff */
[----:B------:R-:W-:Y:S01]  /*24f0*/  LEA.HI.X.SX32 R221, R221, R136, 0x1, P6 ;  /* 0x00000088dddd7211 */ /* 0x000fe200030f0eff */
[----:B------:R3:W5:Y:S01]  /*2500*/  LDG.E.U16 R178, desc[UR16][R178.64] ;  /* 0x00000010b2b27981 */ /* 0x000762000c1e1500 */
[----:B------:R-:W-:Y:S01]  /*2510*/  IADD3 R236, P6, PT, R237, R250, RZ ;  /* 0x000000faedec7210 */ /* 0x000fe20007fde0ff */
[----:B------:R-:W-:Y:S01]  /*2520*/  IMAD R237, R0, 0x4f, RZ ;  /* 0x0000004f00ed7824 */ /* 0x000fe200078e02ff */
[-C--:B------:R-:W-:Y:S01]  /*2530*/  LEA.HI.X.SX32 R241, R148, R136.reuse, 0x1, P2 ;  /* 0x0000008894f17211 */ /* 0x080fe200010f0eff */
[----:B------:R-:W-:Y:S01]  /*2540*/  IMAD R148, R0, 0x5f, RZ ;  /* 0x0000005f00947824 */ /* 0x000fe200078e02ff */
[-C--:B------:R-:W-:Y:S01]  /*2550*/  LEA.HI.X.SX32 R231, R144, R136.reuse, 0x1, P0 ;  /* 0x0000008890e77211 */ /* 0x080fe200000f0eff */
[----:B------:R-:W-:Y:S01]  /*2560*/  IMAD R144, R0, 0x67, RZ ;  /* 0x0000006700907824 */ /* 0x000fe200078e02ff */
[-C--:B------:R-:W-:Y:S01]  /*2570*/  LEA.HI.X.SX32 R247, R142, R136.reuse, 0x1, P1 ;  /* 0x000000888ef77211 */ /* 0x080fe200008f0eff */
[C---:B------:R-:W-:Y:S01]  /*2580*/  IMAD R142, R0.reuse, 0x6f, RZ ;  /* 0x0000006f008e7824 */ /* 0x040fe200078e02ff */
[C---:B------:R-:W-:Y:S01]  /*2590*/  LEA.HI.X.SX32 R59, R0.reuse, R136, 0x1, P3 ;  /* 0x00000088003b7211 */ /* 0x040fe200018f0eff */
[----:B------:R-:W-:Y:S01]  /*25a0*/  IMAD R0, R0, 0x77, RZ ;  /* 0x0000007700007824 */ /* 0x000fe200078e02ff */
[-C--:B------:R-:W-:Y:S01]  /*25b0*/  IADD3 R234, P3, PT, R235, R250.reuse, RZ ;  /* 0x000000faebea7210 */ /* 0x080fe20007f7e0ff */
[----:B------:R3:W5:Y:S01]  /*25c0*/  LDG.E.U16 R176, desc[UR16][R176.64] ;  /* 0x00000010b0b07981 */ /* 0x000762000c1e1500 */
[----:B------:R-:W-:-:S02]  /*25d0*/  IADD3 R238, P5, PT, R239, R250, RZ ;  /* 0x000000faefee7210 */ /* 0x000fc40007fbe0ff */
[-C--:B------:R-:W-:Y:S01]  /*25e0*/  IADD3 R242, P4, PT, R242, R250.reuse, RZ ;  /* 0x000000faf2f27210 */ /* 0x080fe20007f9e0ff */
[----:B------:R3:W5:Y:S01]  /*25f0*/  LDG.E.U16 R180, desc[UR16][R180.64] ;  /* 0x00000010b4b47981 */ /* 0x000762000c1e1500 */
[-C--:B------:R-:W-:Y:S02]  /*2600*/  IADD3 R244, P2, PT, R244, R250.reuse, RZ ;  /* 0x000000faf4f47210 */ /* 0x080fe40007f5e0ff */
[-C--:B------:R-:W-:Y:S01]  /*2610*/  IADD3 R248, P0, PT, R248, R250.reuse, RZ ;  /* 0x000000faf8f87210 */ /* 0x080fe20007f1e0ff */
[----:B------:R3:W5:Y:S01]  /*2620*/  LDG.E.U16 R182, desc[UR16][R182.64] ;  /* 0x00000010b6b67981 */ /* 0x000762000c1e1500 */
[----:B------:R-:W-:Y:S02]  /*2630*/  IADD3 R250, P1, PT, R251, R250, RZ ;  /* 0x000000fafbfa7210 */ /* 0x000fe40007f3e0ff */
[-C--:B------:R-:W-:Y:S01]  /*2640*/  LEA.HI.X.SX32 R237, R237, R136.reuse, 0x1, P6 ;  /* 0x00000088eded7211 */ /* 0x080fe200030f0eff */
[----:B------:R3:W5:Y:S01]  /*2650*/  LDG.E.U16 R184, desc[UR16][R184.64] ;  /* 0x00000010b8b87981 */ /* 0x000762000c1e1500 */
[----:B------:R-:W-:-:S03]  /*2660*/  LEA.HI.X.SX32 R251, R0, R136, 0x1, P1 ;  /* 0x0000008800fb7211 */ /* 0x000fc600008f0eff */
[----:B------:R3:W5:Y:S01]  /*2670*/  LDG.E.U16 R0, desc[UR16][R58.64] ;  /* 0x000000103a007981 */ /* 0x000762000c1e1500 */
[-C--:B------:R-:W-:Y:S02]  /*2680*/  LEA.HI.X.SX32 R235, R140, R136.reuse, 0x1, P3 ;  /* 0x000000888ceb7211 */ /* 0x080fe400018f0eff */
[-C--:B------:R-:W-:Y:S01]  /*2690*/  LEA.HI.X.SX32 R239, R150, R136.reuse, 0x1, P5 ;  /* 0x0000008896ef7211 */ /* 0x080fe200028f0eff */
[----:B------:R3:W5:Y:S01]  /*26a0*/  LDG.E.U16 R186, desc[UR16][R186.64] ;  /* 0x00000010baba7981 */ /* 0x000762000c1e1500 */
[-C--:B------:R-:W-:Y:S01]  /*26b0*/  LEA.HI.X.SX32 R243, R148, R136.reuse, 0x1, P4 ;  /* 0x0000008894f37211 */ /* 0x080fe200020f0eff */
[----:B------:R-:W4:Y:S01]  /*26c0*/  LDC R150, c[0x0][0x3b8] ;  /* 0x0000ee00ff967b82 */ /* 0x000f220000000800 */
[-C--:B------:R-:W-:Y:S01]  /*26d0*/  LEA.HI.X.SX32 R245, R144, R136.reuse, 0x1, P2 ;  /* 0x0000008890f57211 */ /* 0x080fe200010f0eff */
[----:B------:R3:W5:Y:S04]  /*26e0*/  LDG.E.U16 R192, desc[UR16][R192.64] ;  /* 0x00000010c0c07981 */ /* 0x000768000c1e1500 */
[----:B------:R-:W2:Y:S04]  /*26f0*/  LDL.LU.64 R58, [R1+0x20] ;  /* 0x00002000013a7983 */ /* 0x000ea80000300a00 */
[----:B------:R-:W3:Y:S04]  /*2700*/  LDL.LU.64 R70, [R1+0x18] ;  /* 0x0000180001467983 */ /* 0x000ee80000300a00 */
[----:B------:R-:W1:Y:S01]  /*2710*/  LDL.LU.64 R212, [R1+0x10] ;  /* 0x0000100001d47983 */ /* 0x000e620000300a00 */
[----:B------:R-:W-:-:S02]  /*2720*/  LEA.HI.X.SX32 R249, R142, R136, 0x1, P0 ;  /* 0x000000888ef97211 */ /* 0x000fc400000f0eff */
[----:B------:R-:W0:Y:S01]  /*2730*/  LDC R136, c[0x0][0x380] ;  /* 0x0000e000ff887b82 */ /* 0x000e220000000800 */
[----:B------:R-:W4:Y:S04]  /*2740*/  LDL.LU.64 R146, [R1+0x8] ;  /* 0x0000080001927983 */ /* 0x000f280000300a00 */
[----:B------:R0:W5:Y:S04]  /*2750*/  LDG.E.U16 R188, desc[UR16][R188.64] ;  /* 0x00000010bcbc7981 */ /* 0x000168000c1e1500 */
        /* <DEDUP_REMOVED lines=26> */
[----:B--2---:R2:W5:Y:S04]  /*2900*/  LDG.E.U16 R58, desc[UR16][R58.64] ;  /* 0x000000103a3a7981 */ /* 0x004568000c1e1500 */
[----:B---3--:R2:W5:Y:S01]  /*2910*/  LDG.E.U16 R70, desc[UR16][R70.64] ;  /* 0x0000001046467981 */ /* 0x008562000c1e1500 */
[----:B-1----:R-:W-:-:S05]  /*2920*/  IMAD R9, R212, UR7, RZ ;  /* 0x00000007d4097c24 */ /* 0x002fca000f8e02ff */
[----:B------:R-:W-:-:S04]  /*2930*/  SHF.L.U32 R9, R9, 0x1, RZ ;  /* 0x0000000109097819 */ /* 0x000fc800000006ff */
[----:B0-----:R-:W-:-:S04]  /*2940*/  IADD3 R9, PT, PT, R9, UR6, R136 ;  /* 0x0000000609097c10 */ /* 0x001fc8000fffe088 */
[C---:B----4-:R-:W-:Y:S01]  /*2950*/  LEA R136, R150.reuse, R9, 0x7 ;  /* 0x0000000996887211 */ /* 0x050fe200078e38ff */
[C-C-:B------:R-:W-:Y:S02]  /*2960*/  IMAD R140, R150.reuse, 0x90, R9.reuse ;  /* 0x00000090968c7824 */ /* 0x140fe400078e0209 */
[C-C-:B------:R-:W-:Y:S02]  /*2970*/  IMAD R142, R150.reuse, 0x82, R9.reuse ;  /* 0x00000082968e7824 */ /* 0x140fe400078e0209 */
[C-C-:B------:R-:W-:Y:S01]  /*2980*/  IMAD R144, R150.reuse, 0x92, R9.reuse ;  /* 0x0000009296907824 */ /* 0x140fe200078e0209 */
[----:B------:R2:W5:Y:S01]  /*2990*/  LDG.E.U16 R136, desc[UR16][R136.64] ;  /* 0x0000001088887981 */ /* 0x000562000c1e1500 */
[C-C-:B------:R-:W-:Y:S02]  /*29a0*/  IMAD R148, R150.reuse, 0x84, R9.reuse ;  /* 0x0000008496947824 */ /* 0x140fe400078e0209 */
[C-C-:B------:R-:W-:Y:S01]  /*29b0*/  IMAD R152, R150.reuse, 0x86, R9.reuse ;  /* 0x0000008696987824 */ /* 0x140fe200078e0209 */
[----:B------:R2:W5:Y:S01]  /*29c0*/  LDG.E.U16 R140, desc[UR16][R140.64] ;  /* 0x000000108c8c7981 */ /* 0x000562000c1e1500 */
[----:B------:R-:W-:-:S02]  /*29d0*/  IMAD R156, R150, 0x88, R9 ;  /* 0x00000088969c7824 */ /* 0x000fc400078e0209 */
[C-C-:B------:R-:W-:Y:S01]  /*29e0*/  IMAD R194, R150.reuse, 0x8a, R9.reuse ;  /* 0x0000008a96c27824 */ /* 0x140fe200078e0209 */
[----:B------:R2:W5:Y:S01]  /*29f0*/  LDG.E.U16 R142, desc[UR16][R142.64] ;  /* 0x000000108e8e7981 */ /* 0x000562000c1e1500 */
[C-C-:B------:R-:W-:Y:S02]  /*2a00*/  IMAD R206, R150.reuse, 0x8c, R9.reuse ;  /* 0x0000008c96ce7824 */ /* 0x140fe400078e0209 */
[C-C-:B------:R-:W-:Y:S01]  /*2a10*/  IMAD R210, R150.reuse, 0x8e, R9.reuse ;  /* 0x0000008e96d27824 */ /* 0x140fe200078e0209 */
[----:B------:R2:W5:Y:S01]  /*2a20*/  LDG.E.U16 R144, desc[UR16][R144.64] ;  /* 0x0000001090907981 */ /* 0x000562000c1e1500 */
[----:B------:R-:W-:-:S03]  /*2a30*/  IMAD R150, R150, 0x94, R9 ;  /* 0x0000009496967824 */ /* 0x000fc600078e0209 */
[----:B------:R2:W5:Y:S04]  /*2a40*/  LDG.E.U16 R148, desc[UR16][R148.64] ;  /* 0x0000001094947981 */ /* 0x000568000c1e1500 */
[----:B------:R2:W5:Y:S04]  /*2a50*/  LDG.E.U16 R150, desc[UR16][R150.64] ;  /* 0x0000001096967981 */ /* 0x000568000c1e1500 */
[----:B------:R2:W5:Y:S04]  /*2a60*/  LDG.E.U16 R152, desc[UR16][R152.64] ;  /* 0x0000001098987981 */ /* 0x000568000c1e1500 */
[----:B------:R2:W5:Y:S04]  /*2a70*/  LDG.E.U16 R156, desc[UR16][R156.64] ;  /* 0x000000109c9c7981 */ /* 0x000568000c1e1500 */
[----:B------:R2:W5:Y:S04]  /*2a80*/  LDG.E.U16 R194, desc[UR16][R194.64] ;  /* 0x00000010c2c27981 */ /* 0x000568000c1e1500 */
[----:B------:R2:W5:Y:S04]  /*2a90*/  LDG.E.U16 R206, desc[UR16][R206.64] ;  /* 0x00000010cece7981 */ /* 0x000568000c1e1500 */
[----:B------:R2:W5:Y:S01]  /*2aa0*/  LDG.E.U16 R210, desc[UR16][R210.64] ;  /* 0x00000010d2d27981 */ /* 0x000562000c1e1500 */
[----:B------:R-:W-:-:S04]  /*2ab0*/  SHF.R.U32.HI R9, RZ, 0x5, R147 ;  /* 0x00000005ff097819 */ /* 0x000fc80000011693 */
[----:B------:R-:W-:Y:S02]  /*2ac0*/  R2UR UR6, R9 ;  /* 0x00000000090672ca */ /* 0x000fe400000e0000 */
[C---:B------:R-:W-:Y:S02]  /*2ad0*/  SHF.L.U32 R9, R147.reuse, 0x1, RZ ;  /* 0x0000000193097819 */ /* 0x040fe400000006ff */
[----:B------:R-:W-:Y:S02]  /*2ae0*/  R2UR UR7, R146 ;  /* 0x00000000920772ca */ /* 0x000fe400000e0000 */
[----:B------:R-:W-:Y:S02]  /*2af0*/  LOP3.LUT R37, R147, 0xc0, RZ, 0xc0, !PT ;  /* 0x000000c093257812 */ /* 0x000fe400078ec0ff */
[----:B------:R-:W-:-:S04]  /*2b00*/  LOP3.LUT R146, R9, 0x7e, RZ, 0xc0, !PT ;  /* 0x0000007e09927812 */ /* 0x000fc800078ec0ff */
[----:B------:R-:W-:Y:S01]  /*2b10*/  LEA R9, R37, R146, 0x8 ;  /* 0x0000009225097211 */ /* 0x000fe200078e40ff */
[----:B--2---:R-:W-:Y:S06]  /*2b20*/  BRA.U UP0, `(.L_x_5) ;  /* 0x0000000100187547 */ /* 0x004fec000b800000 */
[----:B------:R-:W-:Y:S01]  /*2b30*/  ELECT P0, URZ, PT ;  /* 0x0000000000ff782f */ /* 0x000fe20003800000 */
[----:B------:R-:W-:Y:S01]  /*2b40*/  HFMA2 R11, -RZ, RZ, 0, 5.9604644775390625e-08 ;  /* 0x00000001ff0b7431 */ /* 0x000fe200000001ff */
[----:B------:R-:W-:Y:S01]  /*2b50*/  UMOV UR8, 0x40 ;  /* 0x0000004000087882 */ /* 0x000fe20000000000 */
[----:B------:R-:W-:Y:S01]  /*2b60*/  UVIRTCOUNT.DEALLOC.SMPOOL 0x80 ;  /* 0x000000800000784c */ /* 0x000fe20000000000 */
[----:B------:R-:W-:-:S09]  /*2b70*/  ULEA UR8, UR10, UR8, 0x18 ;  /* 0x000000080a087291 */ /* 0x000fd2000f8ec0ff */
[----:B------:R0:W-:Y:S03]  /*2b80*/  @P0 STS.U8 [UR8], R11 ;  /* 0x0000000bff000988 */ /* 0x0001e60008000008 */
.L_x_5:
[C---:B0-----:R-:W-:Y:S01]  /*2b90*/  LOP3.LUT R11, R9.reuse, 0x10, RZ, 0x3c, !PT ;  /* 0x00000010090b7812 */ /* 0x041fe200078e3cff */
[----:B------:R-:W-:Y:S01]  /*2ba0*/  STS.U16 [R9+UR5], R213 ;  /* 0x000000d509007988 */ /* 0x000fe20008000405 */
[----:B------:R-:W-:Y:S01]  /*2bb0*/  LOP3.LUT R13, R9, 0x20, RZ, 0x3c, !PT ;  /* 0x00000020090d7812 */ /* 0x000fe200078e3cff */
[----:B------:R-:W0:Y:S01]  /*2bc0*/  LDCU UR10, c[0x0][0x3c0] ;  /* 0x00007800ff0a77ac */ /* 0x000e220008000800 */
[----:B------:R-:W1:Y:S01]  /*2bd0*/  LDC R15, c[0x0][0x3c4] ;  /* 0x0000f100ff0f7b82 */ /* 0x000e620000000800 */
[----:B-----5:R-:W-:Y:S01]  /*2be0*/  STS.U16 [R9+UR5+0x400], R138 ;  /* 0x0004008a09007988 */ /* 0x020fe20008000405 */
[----:B------:R-:W-:Y:S01]  /*2bf0*/  LOP3.LUT P6, RZ, R147, 0xff, RZ, 0xc0, !PT ;  /* 0x000000ff93ff7812 */ /* 0x000fe200078cc0ff */
[----:B------:R-:W2:Y:S02]  /*2c00*/  LDCU UR9, c[0x0][0x3c8] ;  /* 0x00007900ff0977ac */ /* 0x000ea40008000800 */
[----:B------:R-:W-:Y:S01]  /*2c10*/  STS.U16 [R9+UR5+0x800], R2 ;  /* 0x0008000209007988 */ /* 0x000fe20008000405 */
[----:B------:R-:W-:-:S02]  /*2c20*/  UMOV UR18, 0x1 ;  /* 0x0000000100127882 */ /* 0x000fc40000000000 */
[----:B------:R-:W3:Y:S01]  /*2c30*/  LDC R17, c[0x0][0x3c4] ;  /* 0x0000f100ff117b82 */ /* 0x000ee20000000800 */
[----:B------:R-:W-:Y:S01]  /*2c40*/  STS.U16 [R9+UR5+0x1000], R4 ;  /* 0x0010000409007988 */ /* 0x000fe20008000405 */
[----:B------:R-:W4:Y:S03]  /*2c50*/  LDCU UR8, c[0x0][0x3c4] ;  /* 0x00007880ff0877ac */ /* 0x000f260008000800 */
[----:B------:R-:W-:Y:S02]  /*2c60*/  STS.U16 [R9+UR5+0x2000], R136 ;  /* 0x0020008809007988 */ /* 0x000fe40008000405 */
[----:B------:R-:W-:Y:S01]  /*2c70*/  VOTEU.ALL UP1, P6 ;  /* 0x0000000000ff7886 */ /* 0x000fe20003020000 */
[----:B------:R-:W1:Y:S01]  /*2c80*/  LDC R19, c[0x0][0x3c4] ;  /* 0x0000f100ff137b82 */ /* 0x000e620000000800 */
[----:B------:R-:W-:Y:S01]  /*2c90*/  STS.U16 [R9+UR5+0x2400], R140 ;  /* 0x0024008c09007988 */ /* 0x000fe20008000405 */
[----:B0-----:R-:W-:-:S02]  /*2ca0*/  UIMAD UR10, UR4, UR10, URZ ;  /* 0x0000000a040a72a4 */ /* 0x001fc4000f8e02ff */
[----:B------:R-:W-:-:S04]  /*2cb0*/  @!UP1 UIADD3 UR14, UPT, UPT, -UR18, 0x100000, URZ ;  /* 0x00100000120e9890 */ /* 0x000fc8000fffe1ff */
[----:B------:R-:W-:Y:S02]  /*2cc0*/  @!UP1 USHF.L.U32 UR15, UR14, 0xb, URZ ;  /* 0x0000000b0e0f9899 */ /* 0x000fe400080006ff */
[----:B------:R-:W-:Y:S01]  /*2cd0*/  @!UP1 USHF.L.U32 UR14, UR14, 0x1, URZ ;  /* 0x000000010e0e9899 */ /* 0x000fe200080006ff */
[----:B------:R0:W-:Y:S01]  /*2ce0*/  STS.U16 [R9+UR5+0x1400], R12 ;  /* 0x0014000c09007988 */ /* 0x0001e20008000405 */
[----:B------:R-:W-:Y:S01]  /*2cf0*/  VOTEU.ALL UP2, P6 ;  /* 0x0000000000ff7886 */ /* 0x000fe20003040000 */
[----:B------:R-:W1:Y:S02]  /*2d00*/  LDC R21, c[0x0][0x3c4] ;  /* 0x0000f100ff157b82 */ /* 0x000e640000000800 */
[----:B------:R-:W-:Y:S01]  /*2d10*/  STS.U16 [R9+UR5+0x2800], R14 ;  /* 0x0028000e09007988 */ /* 0x000fe20008000405 */
[----:B----4-:R-:W-:-:S03]  /*2d20*/  MOV R23, UR8 ;  /* 0x0000000800177c02 */ /* 0x010fc60008000f00 */
[----:B------:R4:W-:Y:S02]  /*2d30*/  STS.U16 [R9+UR5+0x2c00], R16 ;  /* 0x002c001009007988 */ /* 0x0009e40008000405 */
[----:B0-----:R-:W0:Y:S02]  /*2d40*/  LDC R12, c[0x0][0x3c4] ;  /* 0x0000f100ff0c7b82 */ /* 0x001e240000000800 */
[----:B------:R-:W-:Y:S04]  /*2d50*/  STS.U16 [R9+UR5+0xc00], R18 ;  /* 0x000c001209007988 */ /* 0x000fe80008000405 */
[----:B------:R-:W-:Y:S01]  /*2d60*/  STS.U16 [R9+UR5+0x1800], R20 ;  /* 0x0018001409007988 */ /* 0x000fe20008000405 */
[----:B----4-:R-:W-:Y:S01]  /*2d70*/  PRMT R16, RZ, 0x7610, R16 ;  /* 0x00007610ff107816 */ /* 0x010fe20000000010 */
[----:B------:R-:W4:Y:S02]  /*2d80*/  LDC R14, c[0x0][0x3c4] ;  /* 0x0000f100ff0e7b82 */ /* 0x000f240000000800 */
[----:B------:R-:W-:Y:S04]  /*2d90*/  STS.U16 [R9+UR5+0x3000], R22 ;  /* 0x0030001609007988 */ /* 0x000fe80008000405 */
[----:B------:R-:W-:Y:S04]  /*2da0*/  STS.U16 [R9+UR5+0x3400], R24 ;  /* 0x0034001809007988 */ /* 0x000fe80008000405 */
[----:B------:R-:W-:Y:S04]  /*2db0*/  STS.U16 [R9+UR5+0x1c00], R28 ;  /* 0x001c001c09007988 */ /* 0x000fe80008000405 */
[----:B------:R-:W-:Y:S04]  /*2dc0*/  STS.U16 [R9+UR5+0x3800], R30 ;  /* 0x0038001e09007988 */ /* 0x000fe80008000405 */
[----:B------:R-:W-:Y:S01]  /*2dd0*/  STS.U16 [R9+UR5+0x3c00], R32 ;  /* 0x003c002009007988 */ /* 0x000fe20008000405 */
[----:B------:R-:W0:Y:S03]  /*2de0*/  LDC R43, c[0x0][0x3d8] ;  /* 0x0000f600ff2b7b82 */ /* 0x000e260000000800 */
[----:B------:R-:W-:Y:S04]  /*2df0*/  STS.U16 [R11+UR5+0x2080], R142 ;  /* 0x0020808e0b007988 */ /* 0x000fe80008000405 */
[----:B------:R-:W-:Y:S01]  /*2e00*/  STS.U16 [R11+UR5+0x2480], R144 ;  /* 0x002480900b007988 */ /* 0x000fe20008000405 */
[----:B------:R-:W0:Y:S03]  /*2e10*/  LDC R45, c[0x0][0x3d8] ;  /* 0x0000f600ff2d7b82 */ /* 0x000e260000000800 */
[----:B------:R-:W-:Y:S04]  /*2e20*/  STS.U16 [R11+UR5+0x2880], R34 ;  /* 0x002880220b007988 */ /* 0x000fe80008000405 */
[----:B------:R-:W-:Y:S04]  /*2e30*/  STS.U16 [R11+UR5+0x2c80], R36 ;  /* 0x002c80240b007988 */ /* 0x000fe80008000405 */
[----:B------:R-:W-:Y:S04]  /*2e40*/  STS.U16 [R11+UR5+0x3080], R38 ;  /* 0x003080260b007988 */ /* 0x000fe80008000405 */
[----:B------:R1:W-:Y:S04]  /*2e50*/  STS.U16 [R11+UR5+0x3480], R40 ;  /* 0x003480280b007988 */ /* 0x0003e80008000405 */
[----:B------:R2:W-:Y:S04]  /*2e60*/  STS.U16 [R11+UR5+0x3880], R42 ;  /* 0x0038802a0b007988 */ /* 0x0005e80008000405 */
[----:B------:R0:W-:Y:S01]  /*2e70*/  STS.U16 [R11+UR5+0x480], R44 ;  /* 0x0004802c0b007988 */ /* 0x0001e20008000405 */
[----:B-1----:R-:W1:Y:S03]  /*2e80*/  LDC.64 R40, c[0x0][0x390] ;  /* 0x0000e400ff287b82 */ /* 0x002e660000000a00 */
[----:B------:R-:W-:Y:S04]  /*2e90*/  STS.U16 [R11+UR5+0x880], R46 ;  /* 0x0008802e0b007988 */ /* 0x000fe80008000405 */
[----:B------:R-:W-:Y:S01]  /*2ea0*/  STS.U16 [R11+UR5+0xc80], R48 ;  /* 0x000c80300b007988 */ /* 0x000fe20008000405 */
[----:B------:R-:W-:-:S04]  /*2eb0*/  @!UP1 UIADD3 UR20, UPT, UPT, -UR18, 0x100000, URZ ;  /* 0x0010000012149890 */ /* 0x000fc8000fffe1ff */
[----:B------:R-:W-:Y:S02]  /*2ec0*/  @!UP1 USHF.L.U32 UR21, UR20, 0xb, URZ ;  /* 0x0000000b14159899 */ /* 0x000fe400080006ff */
[----:B------:R-:W-:Y:S01]  /*2ed0*/  @!UP1 USHF.L.U32 UR20, UR20, 0x1, URZ ;  /* 0x0000000114149899 */ /* 0x000fe200080006ff */
[----:B--2---:R-:W2:Y:S01]  /*2ee0*/  LDC R42, c[0x0][0x3d8] ;  /* 0x0000f600ff2a7b82 */ /* 0x004ea20000000800 */
[----:B------:R-:W-:Y:S04]  /*2ef0*/  STS.U16 [R11+UR5+0x1080], R50 ;  /* 0x001080320b007988 */ /* 0x000fe80008000405 */
[----:B------:R-:W-:Y:S01]  /*2f00*/  STS.U16 [R11+UR5+0x1480], R52 ;  /* 0x001480340b007988 */ /* 0x000fe20008000405 */
[----:B------:R-:W-:Y:S02]  /*2f10*/  SHF.L.U32 R136, R147, 0x6, RZ ;  /* 0x0000000693887819 */ /* 0x000fe400000006ff */
[----:B0-----:R-:W0:Y:S01]  /*2f20*/  LDC R44, c[0x0][0x3d8] ;  /* 0x0000f600ff2c7b82 */ /* 0x001e220000000800 */
[----:B------:R-:W-:Y:S04]  /*2f30*/  STS.U16 [R11+UR5+0x1880], R54 ;  /* 0x001880360b007988 */ /* 0x000fe80008000405 */
[----:B------:R-:W-:Y:S04]  /*2f40*/  STS.U16 [R11+UR5+0x1c80], R56 ;  /* 0x001c80380b007988 */ /* 0x000fe80008000405 */
[----:B------:R3:W-:Y:S04]  /*2f50*/  STS.U16 [R11+UR5+0x80], R0 ;  /* 0x000080000b007988 */ /* 0x0007e80008000405 */
[----:B------:R4:W-:Y:S04]  /*2f60*/  STS.U16 [R11+UR5+0x3c80], R58 ;  /* 0x003c803a0b007988 */ /* 0x0009e80008000405 */
[----:B------:R1:W-:Y:S01]  /*2f70*/  STS.U16 [R13+UR5+0x100], R3 ;  /* 0x000100030d007988 */ /* 0x0003e20008000405 */
[----:B---3--:R-:W-:-:S03]  /*2f80*/  SHF.R.U32.HI R0, RZ, 0x7, R147 ;  /* 0x00000007ff007819 */ /* 0x008fc60000011693 */
[----:B------:R3:W-:Y:S01]  /*2f90*/  STS.U16 [R13+UR5+0x500], R8 ;  /* 0x000500080d007988 */ /* 0x0007e20008000405 */
[----:B----4-:R-:W-:-:S03]  /*2fa0*/  LOP3.LUT R11, R9, 0x30, RZ, 0x3c, !PT ;  /* 0x00000030090b7812 */ /* 0x010fc600078e3cff */
[----:B------:R-:W-:Y:S01]  /*2fb0*/  STS.U16 [R13+UR5+0x900], R60 ;  /* 0x0009003c0d007988 */ /* 0x000fe20008000405 */
[----:B------:R-:W-:Y:S02]  /*2fc0*/  SGXT.U32 R0, R0, 0x1 ;  /* 0x000000010000781a */ /* 0x000fe40000000000 */
[C---:B-1----:R-:W-:Y:S01]  /*2fd0*/  LOP3.LUT R3, R9.reuse, 0x40, RZ, 0x3c, !PT ;  /* 0x0000004009037812 */ /* 0x042fe200078e3cff */
[----:B------:R-:W-:Y:S01]  /*2fe0*/  STS.U16 [R13+UR5+0xd00], R66 ;  /* 0x000d00420d007988 */ /* 0x000fe20008000405 */
[----:B---3--:R-:W1:Y:S03]  /*2ff0*/  LDC R8, c[0x0][0x3c4] ;  /* 0x0000f100ff087b82 */ /* 0x008e660000000800 */
[----:B------:R-:W-:Y:S04]  /*3000*/  STS.U16 [R13+UR5+0x2100], R148 ;  /* 0x002100940d007988 */ /* 0x000fe80008000405 */
        /* <DEDUP_REMOVED lines=10> */
[----:B------:R3:W-:Y:S04]  /*30b0*/  STS.U16 [R13+UR5+0x3d00], R92 ;  /* 0x003d005c0d007988 */ /* 0x0007e80008000405 */
[----:B------:R-:W-:Y:S04]  /*30c0*/  STS.U16 [R11+UR5+0x2180], R152 ;  /* 0x002180980b007988 */ /* 0x000fe80008000405 */
[----:B------:R-:W-:Y:S01]  /*30d0*/  STS.U16 [R11+UR5+0x2580], R94 ;  /* 0x0025805e0b007988 */ /* 0x000fe20008000405 */
[----:B---3--:R-:W3:Y:S03]  /*30e0*/  LDC R13, c[0x0][0x3c4] ;  /* 0x0000f100ff0d7b82 */ /* 0x008ee60000000800 */
        /* <DEDUP_REMOVED lines=8> */
[----:B----4-:R-:W-:-:S03]  /*3170*/  LOP3.LUT R5, R9, 0x50, RZ, 0x3c, !PT ;  /* 0x0000005009057812 */ /* 0x010fc600078e3cff */
[----:B------:R-:W-:Y:S04]  /*3180*/  STS.U16 [R11+UR5+0xd80], R110 ;  /* 0x000d806e0b007988 */ /* 0x000fe80008000405 */
[----:B------:R-:W-:Y:S04]  /*3190*/  STS.U16 [R11+UR5+0x1180], R112 ;  /* 0x001180700b007988 */ /* 0x000fe80008000405 */
[----:B------:R-:W-:Y:S04]  /*31a0*/  STS.U16 [R11+UR5+0x1580], R114 ;  /* 0x001580720b007988 */ /* 0x000fe80008000405 */
[----:B------:R-:W-:Y:S04]  /*31b0*/  STS.U16 [R11+UR5+0x1980], R116 ;  /* 0x001980740b007988 */ /* 0x000fe80008000405 */
[----:B------:R-:W-:Y:S04]  /*31c0*/  STS.U16 [R11+UR5+0x1d80], R118 ;  /* 0x001d80760b007988 */ /* 0x000fe80008000405 */
[----:B------:R-:W-:Y:S04]  /*31d0*/  STS.U16 [R11+UR5+0x3d80], R120 ;  /* 0x003d80780b007988 */ /* 0x000fe80008000405 */
[----:B------:R4:W-:Y:S04]  /*31e0*/  STS.U16 [R3+UR5+0x200], R7 ;  /* 0x0002000703007988 */ /* 0x0009e80008000405 */
[----:B------:R0:W-:Y:S04]  /*31f0*/  STS.U16 [R3+UR5+0xa00], R10 ;  /* 0x000a000a03007988 */ /* 0x0001e80008000405 */
[----:B------:R-:W-:Y:S01]  /*3200*/  STS.U16 [R3+UR5+0xe00], R26 ;  /* 0x000e001a03007988 */ /* 0x000fe20008000405 */
[----:B----4-:R-:W4:Y:S03]  /*3210*/  LDC R7, c[0x0][0x3c4] ;  /* 0x0000f100ff077b82 */ /* 0x010f260000000800 */
[----:B------:R-:W-:Y:S04]  /*3220*/  STS.U16 [R3+UR5+0x1200], R62 ;  /* 0x0012003e03007988 */ /* 0x000fe80008000405 */
[----:B------:R-:W-:Y:S01]  /*3230*/  STS.U16 [R3+UR5+0x1a00], R68 ;  /* 0x001a004403007988 */ /* 0x000fe20008000405 */
[----:B0-----:R-:W0:Y:S03]  /*3240*/  LDC.64 R10, c[0x0][0x388] ;  /* 0x0000e200ff0a7b82 */ /* 0x001e260000000a00 */
[----:B------:R-:W-:Y:S04]  /*3250*/  STS.U16 [R3+UR5+0x600], R124 ;  /* 0x0006007c03007988 */ /* 0x000fe80008000405 */
[----:B------:R-:W-:Y:S04]  /*3260*/  STS.U16 [R3+UR5+0x1600], R128 ;  /* 0x0016008003007988 */ /* 0x000fe80008000405 */
[----:B------:R-:W-:Y:S04]  /*3270*/  STS.U16 [R3+UR5+0x1e00], R134 ;  /* 0x001e008603007988 */ /* 0x000fe80008000405 */
[----:B------:R-:W-:Y:S01]  /*3280*/  STS.U16 [R3+UR5+0x2200], R156 ;  /* 0x0022009c03007988 */ /* 0x000fe20008000405 */
[----:B----4-:R-:W-:Y:S01]  /*3290*/  IMAD R2, R0, R7, RZ ;  /* 0x0000000700027224 */ /* 0x010fe200078e02ff */
[----:B------:R-:W-:-:S02]  /*32a0*/  LOP3.LUT R0, R147, 0x7f, RZ, 0xc0, !PT ;  /* 0x0000007f93007812 */ /* 0x000fc400078ec0ff */
[----:B------:R-:W-:Y:S02]  /*32b0*/  STS.U16 [R3+UR5+0x2600], R158 ;  /* 0x0026009e03007988 */ /* 0x000fe40008000405 */
[----:B------:R-:W-:Y:S02]  /*32c0*/  LEA R4, R7, R2, 0x1 ;  /* 0x0000000207047211 */ /* 0x000fe400078e08ff */
[----:B------:R-:W-:Y:S01]  /*32d0*/  STS.U16 [R3+UR5+0x2a00], R160 ;  /* 0x002a00a003007988 */ /* 0x000fe20008000405 */
[----:B------:R-:W-:Y:S01]  /*32e0*/  IMAD R0, R0, UR9, RZ ;  /* 0x0000000900007c24 */ /* 0x000fe2000f8e02ff */
[----:B------:R-:W-:Y:S02]  /*32f0*/  USHF.L.U32 UR9, UR10, 0x1, URZ ;  /* 0x000000010a097899 */ /* 0x000fe400080006ff */
[----:B------:R-:W-:Y:S01]  /*3300*/  STS.U16 [R3+UR5+0x2e00], R162 ;  /* 0x002e00a203007988 */ /* 0x000fe20008000405 */
[----:B------:R-:W-:Y:S02]  /*3310*/  UIMAD.WIDE UR10, UR10, 0x2, URZ ;  /* 0x000000020a0a78a5 */ /* 0x000fe4000f8e02ff */
[----:B------:R-:W-:Y:S01]  /*3320*/  ULOP3.LUT UR10, UR6, 0x4, URZ, 0xc0, !UPT ;  /* 0x00000004060a7892 */ /* 0x000fe2000f8ec0ff */
[----:B------:R-:W-:Y:S04]  /*3330*/  STS.U16 [R3+UR5+0x3200], R164 ;  /* 0x003200a403007988 */ /* 0x000fe80008000405 */
[----:B------:R-:W-:Y:S04]  /*3340*/  STS.U16 [R3+UR5+0x3600], R168 ;  /* 0x003600a803007988 */ /* 0x000fe80008000405 */
[----:B------:R-:W-:Y:S04]  /*3350*/  STS.U16 [R3+UR5+0x3a00], R170 ;  /* 0x003a00aa03007988 */ /* 0x000fe80008000405 */
[----:B------:R4:W-:Y:S04]  /*3360*/  STS.U16 [R3+UR5+0x3e00], R172 ;  /* 0x003e00ac03007988 */ /* 0x0009e80008000405 */
[----:B------:R-:W-:Y:S04]  /*3370*/  STS.U16 [R5+UR5+0x280], R6 ;  /* 0x0002800605007988 */ /* 0x000fe80008000405 */
[----:B------:R-:W-:Y:S01]  /*3380*/  STS.U16 [R5+UR5+0x680], R64 ;  /* 0x0006804005007988 */ /* 0x000fe20008000405 */
[----:B----4-:R-:W-:-:S03]  /*3390*/  LOP3.LUT R3, R9, 0x60, RZ, 0x3c, !PT ;  /* 0x0000006009037812 */ /* 0x010fc600078e3cff */
[----:B------:R-:W-:Y:S01]  /*33a0*/  STS.U16 [R5+UR5+0xa80], R82 ;  /* 0x000a805205007988 */ /* 0x000fe20008000405 */
[----:B------:R-:W-:-:S03]  /*33b0*/  LOP3.LUT R9, R9, 0x70, RZ, 0x3c, !PT ;  /* 0x0000007009097812 */ /* 0x000fc600078e3cff */
        /* <DEDUP_REMOVED lines=15> */
[----:B----4-:R-:W-:-:S03]  /*34b0*/  LEA R5, R7, R4, 0x1 ;  /* 0x0000000407057211 */ /* 0x010fc600078e08ff */
[----:B------:R-:W-:Y:S01]  /*34c0*/  STS.U16 [R3+UR5+0xb00], R126 ;  /* 0x000b007e03007988 */ /* 0x000fe20008000405 */
[----:B------:R-:W-:-:S03]  /*34d0*/  LEA R6, R7, R5, 0x1 ;  /* 0x0000000507067211 */ /* 0x000fc600078e08ff */
[----:B------:R-:W-:Y:S01]  /*34e0*/  STS.U16 [R3+UR5+0xf00], R176 ;  /* 0x000f00b003007988 */ /* 0x000fe20008000405 */
[----:B------:R-:W-:-:S03]  /*34f0*/  LEA R7, R7, R6, 0x1 ;  /* 0x0000000607077211 */ /* 0x000fc600078e08ff */
        /* <DEDUP_REMOVED lines=14> */
[C---:B----4-:R-:W-:Y:S01]  /*35e0*/  SHF.L.U32 R3, R0.reuse, 0x1, RZ ;  /* 0x0000000100037819 */ /* 0x050fe200000006ff */
[----:B------:R-:W-:-:S02]  /*35f0*/  IMAD.HI R0, R0, 0x2, RZ ;  /* 0x0000000200007827 */ /* 0x000fc400078e02ff */
[----:B------:R-:W-:Y:S01]  /*3600*/  STS.U16 [R9+UR5+0xb80], R192 ;  /* 0x000b80c009007988 */ /* 0x000fe20008000405 */
[----:B0-----:R-:W-:Y:S01]  /*3610*/  IADD3 R181, P0, P1, R3, UR9, R10 ;  /* 0x0000000903b57c10 */ /* 0x001fe2000f91e00a */
[----:B------:R-:W-:Y:S01]  /*3620*/  USHF.L.U32 UR9, UR6, 0x15, URZ ;  /* 0x0000001506097899 */ /* 0x000fe200080006ff */
[----:B-1----:R-:W-:Y:S01]  /*3630*/  LEA R3, R8, R7, 0x1 ;  /* 0x0000000708037211 */ /* 0x002fe200078e08ff */
[----:B------:R-:W-:Y:S01]  /*3640*/  STS.U16 [R9+UR5+0xf80], R198 ;  /* 0x000f80c609007988 */ /* 0x000fe20008000405 */
[----:B------:R-:W-:Y:S01]  /*3650*/  IADD3.X R11, PT, PT, R0, UR11, R11, P0, P1 ;  /* 0x0000000b000b7c10 */ /* 0x000fe200087e240b */
[----:B------:R-:W-:Y:S01]  /*3660*/  ULOP3.LUT UR9, UR9, 0x600000, URZ, 0xc0, !UPT ;  /* 0x0060000009097892 */ /* 0x000fe2000f8ec0ff */
[----:B------:R-:W0:Y:S01]  /*3670*/  LDC R10, c[0x0][0x3c4] ;  /* 0x0000f100ff0a7b82 */ /* 0x000e220000000800 */
[----:B------:R-:W-:Y:S01]  /*3680*/  STS.U16 [R9+UR5+0x1380], R224 ;  /* 0x001380e009007988 */ /* 0x000fe20008000405 */
[----:B------:R-:W-:Y:S01]  /*3690*/  LEA R0, R12, R3, 0x1 ;  /* 0x000000030c007211 */ /* 0x000fe200078e08ff */
[----:B------:R-:W-:Y:S01]  /*36a0*/  UIADD3 UR12, UPT, UPT, UR7, UR9, URZ ;  /* 0x00000009070c7290 */ /* 0x000fe2000fffe0ff */
[-C--:B------:R-:W-:Y:S01]  /*36b0*/  LEA R206, P2, R5, R181.reuse, 0x1 ;  /* 0x000000b505ce7211 */ /* 0x080fe200078408ff */
[----:B------:R-:W-:Y:S01]  /*36c0*/  STS.U16 [R9+UR5+0x1780], R232 ;  /* 0x001780e809007988 */ /* 0x000fe20008000405 */
[----:B---3--:R-:W-:Y:S01]  /*36d0*/  LEA R8, R13, R0, 0x1 ;  /* 0x000000000d087211 */ /* 0x008fe200078e08ff */
[----:B------:R-:W-:Y:S01]  /*36e0*/  ULEA UR12, UR10, UR12, 0x5 ;  /* 0x0000000c0a0c7291 */ /* 0x000fe2000f8e28ff */
[----:B------:R-:W1:Y:S01]  /*36f0*/  S2UR UR11, SR_CTAID.X ;  /* 0x00000000000b79c3 */ /* 0x000e620000002500 */
[----:B------:R-:W-:Y:S01]  /*3700*/  STS.U16 [R9+UR5+0x1b80], R240 ;  /* 0x001b80f009007988 */ /* 0x000fe20008000405 */
[----:B------:R-:W-:-:S02]  /*3710*/  LEA R208, P1, R4, R181, 0x1 ;  /* 0x000000b504d07211 */ /* 0x000fc400078208ff */
[-C--:B------:R-:W-:Y:S01]  /*3720*/  LEA.HI.X.SX32 R207, R5, R11.reuse, 0x1, P2 ;  /* 0x0000000b05cf7211 */ /* 0x080fe200010f0eff */
[----:B------:R-:W-:Y:S01]  /*3730*/  STS.U16 [R9+UR5+0x1f80], R246 ;  /* 0x001f80f609007988 */ /* 0x000fe20008000405 */
[----:B------:R-:W-:Y:S02]  /*3740*/  LEA.HI.X.SX32 R209, R4, R11, 0x1, P1 ;  /* 0x0000000b04d17211 */ /* 0x000fe400008f0eff */
[----:B------:R-:W3:Y:S01]  /*3750*/  LDC R12, c[0x0][0x3c4] ;  /* 0x0000f100ff0c7b82 */ /* 0x000ee20000000800 */
[----:B------:R4:W-:Y:S01]  /*3760*/  STS.U16 [R9+UR5+0x2380], R210 ;  /* 0x002380d209007988 */ /* 0x0009e20008000405 */
[-C--:B------:R-:W-:Y:S02]  /*3770*/  LEA R200, P2, R3, R181.reuse, 0x1 ;  /* 0x000000b503c87211 */ /* 0x080fe400078408ff */
[----:B------:R-:W-:Y:S01]  /*3780*/  LEA R202, P1, R7, R181, 0x1 ;  /* 0x000000b507ca7211 */ /* 0x000fe200078208ff */
[----:B------:R-:W-:Y:S01]  /*3790*/  STS.U16 [R9+UR5+0x3f80], R174 ;  /* 0x003f80ae09007988 */ /* 0x000fe20008000405 */
[----:B------:R-:W-:-:S02]  /*37a0*/  LEA.HI.X.SX32 R201, R3, R11, 0x1, P2 ;  /* 0x0000000b03c97211 */ /* 0x000fc400010f0eff */
[----:B------:R-:W-:Y:S01]  /*37b0*/  LEA.HI.X.SX32 R203, R7, R11, 0x1, P1 ;  /* 0x0000000b07cb7211 */ /* 0x000fe200008f0eff */
[----:B------:R-:W-:Y:S01]  /*37c0*/  STS.U16 [R9+UR5+0x2780], R236 ;  /* 0x002780ec09007988 */ /* 0x000fe20008000405 */
[-C--:B------:R-:W-:Y:S02]  /*37d0*/  LEA R196, P1, R8, R181.reuse, 0x1 ;  /* 0x000000b508c47211 */ /* 0x080fe400078208ff */
[----:B----4-:R-:W-:Y:S01]  /*37e0*/  LEA R210, P0, R2, R181, 0x1 ;  /* 0x000000b502d27211 */ /* 0x010fe200078008ff */
[----:B------:R-:W-:Y:S01]  /*37f0*/  STS.U16 [R9+UR5+0x2b80], R238 ;  /* 0x002b80ee09007988 */ /* 0x000fe20008000405 */
[-C--:B------:R-:W-:Y:S02]  /*3800*/  LEA.HI.X.SX32 R197, R8, R11.reuse, 0x1, P1 ;  /* 0x0000000b08c57211 */ /* 0x080fe400008f0eff */
[----:B------:R-:W-:Y:S01]  /*3810*/  LEA.HI.X.SX32 R211, R2, R11, 0x1, P0 ;  /* 0x0000000b02d37211 */ /* 0x000fe200000f0eff */
[----:B------:R-:W-:Y:S01]  /*3820*/  STS.U16 [R9+UR5+0x2f80], R242 ;  /* 0x002f80f209007988 */ /* 0x000fe20008000405 */
[C---:B------:R-:W-:Y:S01]  /*3830*/  LEA R204, P0, R6.reuse, R181, 0x1 ;  /* 0x000000b506cc7211 */ /* 0x040fe200078008ff */
[----:B-1----:R-:W-:Y:S01]  /*3840*/  USHF.L.U32 UR11, UR11, 0x8, URZ ;  /* 0x000000080b0b7899 */ /* 0x002fe200080006ff */
[----:B------:R-:W-:Y:S01]  /*3850*/  PRMT R13, RZ, 0x7610, R13 ;  /* 0x00007610ff0d7816 */ /* 0x000fe2000000000d */
[----:B------:R-:W-:Y:S01]  /*3860*/  STS.U16 [R9+UR5+0x3380], R244 ;  /* 0x003380f409007988 */ /* 0x000fe20008000405 */
[----:B------:R-:W-:Y:S01]  /*3870*/  LEA.HI.X.SX32 R205, R6, R11, 0x1, P0 ;  /* 0x0000000b06cd7211 */ /* 0x000fe200000f0eff */
[----:B------:R-:W-:Y:S01]  /*3880*/  UIADD3 UR13, UPT, UPT, UR11, 0x100, URZ ;  /* 0x000001000b0d7890 */ /* 0x000fe2000fffe0ff */
[----:B------:R-:W-:Y:S01]  /*3890*/  LEA R198, P0, R0, R181, 0x1 ;  /* 0x000000b500c67211 */ /* 0x000fe200078008ff */
[----:B------:R-:W-:Y:S01]  /*38a0*/  STS.U16 [R9+UR5+0x3780], R248 ;  /* 0x003780f809007988 */ /* 0x000fe20008000405 */
[----:B------:R-:W-:-:S02]  /*38b0*/  PRMT R7, RZ, 0x7610, R7 ;  /* 0x00007610ff077816 */ /* 0x000fc40000000007 */
[----:B------:R-:W-:Y:S01]  /*38c0*/  LEA.HI.X.SX32 R199, R0, R11, 0x1, P0 ;  /* 0x0000000b00c77211 */ /* 0x000fe200000f0eff */
[----:B------:R1:W-:Y:S01]  /*38d0*/  STS.U16 [R9+UR5+0x3b80], R250 ;  /* 0x003b80fa09007988 */ /* 0x0003e20008000405 */
[----:B------:R-:W-:Y:S01]  /*38e0*/  STTM.x128 tmem[UR12], RZ ;  /* 0x000000ff000079ed */ /* 0x000fe200083c000c */
[----:B------:R-:W4:Y:S02]  /*38f0*/  FENCE.VIEW.ASYNC.T ;  /* 0x00000000000073c6 */ /* 0x000f240000000200 */
[----:B----4-:R-:W-:Y:S01]  /*3900*/  BAR.SYNC.DEFER_BLOCKING 0x0 ;  /* 0x0000000000007b1d */ /* 0x010fe20000010000 */
[----:B-1----:R-:W-:Y:S02]  /*3910*/  LEA R9, R15, R8, 0x1 ;  /* 0x000000080f097211 */ /* 0x002fe400078e08ff */
[----:B------:R-:W-:Y:S02]  /*3920*/  PRMT R15, RZ, 0x7610, R15 ;  /* 0x00007610ff0f7816 */ /* 0x000fe4000000000f */
[----:B------:R-:W-:-:S02]  /*3930*/  LEA R2, R14, R9, 0x1 ;  /* 0x000000090e027211 */ /* 0x000fc400078e08ff */
[-C--:B------:R-:W-:Y:S02]  /*3940*/  LEA R194, P2, R9, R181.reuse, 0x1 ;  /* 0x000000b509c27211 */ /* 0x080fe400078408ff */
[----:B------:R-:W-:Y:S02]  /*3950*/  LEA R4, R17, R2, 0x1 ;  /* 0x0000000211047211 */ /* 0x000fe400078e08ff */
[C---:B------:R-:W-:Y:S02]  /*3960*/  LEA R192, P0, R2.reuse, R181, 0x1 ;  /* 0x000000b502c07211 */ /* 0x040fe400078008ff */
[----:B------:R-:W-:Y:S02]  /*3970*/  LEA R3, R19, R4, 0x1 ;  /* 0x0000000413037211 */ /* 0x000fe400078e08ff */
[----:B------:R-:W-:Y:S02]  /*3980*/  LEA.HI.X.SX32 R193, R2, R11, 0x1, P0 ;  /* 0x0000000b02c17211 */ /* 0x000fe400000f0eff */
[----:B0-----:R-:W-:-:S02]  /*3990*/  LEA R5, R10, R3, 0x1 ;  /* 0x000000030a057211 */ /* 0x001fc400078e08ff */
[----:B------:R-:W-:Y:S01]  /*39a0*/  LEA.HI.X.SX32 R195, R9, R11, 0x1, P2 ;  /* 0x0000000b09c37211 */ /* 0x000fe200010f0eff */
[----:B------:R-:W0:Y:S02]  /*39b0*/  FENCE.VIEW.ASYNC.S ;  /* 0x00000000000073c6 */ /* 0x000e240000000000 */
[----:B0-----:R0:W1:Y:S01]  /*39c0*/  @!UP2 SYNCS.EXCH.64 URZ, [UR5+0x16000], UR14 ;  /* 0x0160000e05ffa5b2 */ /* 0x0010620008000100 */
[----:B---3--:R-:W-:Y:S02]  /*39d0*/  LEA R0, R12, R5, 0x1 ;  /* 0x000000050c007211 */ /* 0x008fe400078e08ff */
[-C--:B------:R-:W-:Y:S02]  /*39e0*/  LEA R186, P0, R5, R181.reuse, 0x1 ;  /* 0x000000b505ba7211 */ /* 0x080fe400078008ff */
[----:B------:R-:W-:Y:S02]  /*39f0*/  LEA R6, R21, R0, 0x1 ;  /* 0x0000000015067211 */ /* 0x000fe400078e08ff */
[----:B------:R-:W-:-:S02]  /*3a00*/  LEA R188, P2, R3, R181, 0x1 ;  /* 0x000000b503bc7211 */ /* 0x000fc400078408ff */
[----:B------:R-:W-:Y:S02]  /*3a10*/  LEA R2, R23, R6, 0x1 ;  /* 0x0000000617027211 */ /* 0x000fe400078e08ff */
[----:B------:R-:W-:Y:S01]  /*3a20*/  LEA.HI.X.SX32 R187, R5, R11, 0x1, P0 ;  /* 0x0000000b05bb7211 */ /* 0x000fe200000f0eff */
[----:B0-----:R-:W0:Y:S01]  /*3a30*/  LDCU.64 UR14, c[0x0][0x3d0] ;  /* 0x00007a00ff0e77ac */ /* 0x001e220008000a00 */
[----:B------:R-:W-:Y:S02]  /*3a40*/  LEA R190, P1, R4, R181, 0x1 ;  /* 0x000000b504be7211 */ /* 0x000fe400078208ff */
[----:B------:R-:W-:Y:S01]  /*3a50*/  ISETP.LT.AND P0, PT, RZ, UR13, PT ;  /* 0x0000000dff007c0c */ /* 0x000fe2000bf01270 */
[----:B-1----:R-:W-:Y:S01]  /*3a60*/  BAR.SYNC.DEFER_BLOCKING 0x0 ;  /* 0x0000000000007b1d */ /* 0x002fe20000010000 */
[----:B------:R-:W-:Y:S02]  /*3a70*/  LEA.HI.X.SX32 R189, R3, R11, 0x1, P2 ;  /* 0x0000000b03bd7211 */ /* 0x000fe400010f0eff */
[----:B------:R-:W-:-:S02]  /*3a80*/  LEA R182, P2, R6, R181, 0x1 ;  /* 0x000000b506b67211 */ /* 0x000fc400078408ff */
[----:B------:R-:W-:Y:S02]  /*3a90*/  LEA R180, P3, R2, R181, 0x1 ;  /* 0x000000b502b47211 */ /* 0x000fe400078608ff */
[----:B------:R-:W-:Y:S02]  /*3aa0*/  LEA.HI.X.SX32 R191, R4, R11, 0x1, P1 ;  /* 0x0000000b04bf7211 */ /* 0x000fe400008f0eff */
[----:B------:R-:W-:Y:S02]  /*3ab0*/  LEA R184, P1, R0, R181, 0x1 ;  /* 0x000000b500b87211 */ /* 0x000fe400078208ff */
[-C--:B------:R-:W-:Y:S02]  /*3ac0*/  LEA.HI.X.SX32 R183, R6, R11.reuse, 0x1, P2 ;  /* 0x0000000b06b77211 */ /* 0x080fe400010f0eff */
[----:B------:R-:W-:Y:S02]  /*3ad0*/  LEA.HI.X.SX32 R181, R2, R11, 0x1, P3 ;  /* 0x0000000b02b57211 */ /* 0x000fe400018f0eff */
[----:B------:R-:W-:-:S02]  /*3ae0*/  PRMT R5, RZ, 0x7610, R5 ;  /* 0x00007610ff057816 */ /* 0x000fc40000000005 */
[----:B------:R-:W-:Y:S02]  /*3af0*/  PRMT R9, RZ, 0x7610, R9 ;  /* 0x00007610ff097816 */ /* 0x000fe40000000009 */
[----:B------:R-:W-:Y:S02]  /*3b00*/  PRMT R17, RZ, 0x7610, R17 ;  /* 0x00007610ff117816 */ /* 0x000fe40000000011 */
[----:B------:R-:W-:Y:S02]  /*3b10*/  PRMT R2, RZ, 0x7610, R2 ;  /* 0x00007610ff027816 */ /* 0x000fe40000000002 */
[----:B------:R-:W-:Y:S01]  /*3b20*/  PRMT R6, RZ, 0x7610, R6 ;  /* 0x00007610ff067816 */ /* 0x000fe20000000006 */
[----:B------:R-:W3:Y:S01]  /*3b30*/  @P0 LDG.E.U16 R5, desc[UR16][R210.64] ;  /* 0x00000010d2050981 */ /* 0x000ee2000c1e1500 */
[----:B------:R-:W-:Y:S02]  /*3b40*/  PRMT R10, RZ, 0x7610, R10 ;  /* 0x00007610ff0a7816 */ /* 0x000fe4000000000a */
[----:B------:R-:W-:Y:S01]  /*3b50*/  PRMT R14, RZ, 0x7610, R14 ;  /* 0x00007610ff0e7816 */ /* 0x000fe2000000000e */
[----:B------:R-:W4:Y:S01]  /*3b60*/  @P0 LDG.E.U16 R9, desc[UR16][R202.64] ;  /* 0x00000010ca090981 */ /* 0x000f22000c1e1500 */
[----:B------:R-:W-:-:S02]  /*3b70*/  LEA.HI.X.SX32 R185, R0, R11, 0x1, P1 ;  /* 0x0000000b00b97211 */ /* 0x000fc400008f0eff */
[----:B------:R-:W-:Y:S01]  /*3b80*/  PRMT R11, RZ, 0x7610, R11 ;  /* 0x00007610ff0b7816 */ /* 0x000fe2000000000b */
[----:B------:R-:W2:Y:S01]  /*3b90*/  @P0 LDG.E.U16 R13, desc[UR16][R194.64] ;  /* 0x00000010c20d0981 */ /* 0x000ea2000c1e1500 */
[----:B------:R-:W-:Y:S02]  /*3ba0*/  PRMT R19, RZ, 0x7610, R19 ;  /* 0x00007610ff137816 */ /* 0x000fe40000000013 */
[----:B------:R-:W-:Y:S01]  /*3bb0*/  PRMT R8, RZ, 0x7610, R8 ;  /* 0x00007610ff087816 */ /* 0x000fe20000000008 */
[----:B------:R-:W2:Y:S01]  /*3bc0*/  @P0 LDG.E.U16 R17, desc[UR16][R186.64] ;  /* 0x00000010ba110981 */ /* 0x000ea2000c1e1500 */
[----:B------:R-:W-:Y:S02]  /*3bd0*/  PRMT R4, RZ, 0x7610, R4 ;  /* 0x00007610ff047816 */ /* 0x000fe40000000004 */
[----:B------:R-:W-:Y:S01]  /*3be0*/  PRMT R12, RZ, 0x7610, R12 ;  /* 0x00007610ff0c7816 */ /* 0x000fe2000000000c */
[----:B------:R-:W2:Y:S04]  /*3bf0*/  @P0 LDG.E.U16 R2, desc[UR16][R208.64] ;  /* 0x00000010d0020981 */ /* 0x000ea8000c1e1500 */
        /* <DEDUP_REMOVED lines=10> */
[----:B------:R-:W2:Y:S01]  /*3ca0*/  @P0 LDG.E.U16 R16, desc[UR16][R180.64] ;  /* 0x00000010b4100981 */ /* 0x000ea2000c1e1500 */
[----:B------:R-:W-:-:S02]  /*3cb0*/  SHF.R.S32.HI R21, RZ, 0x7, R147 ;  /* 0x00000007ff157819 */ /* 0x000fc40000011493 */
[----:B------:R-:W-:Y:S01]  /*3cc0*/  LOP3.LUT R0, R147, 0x1f, RZ, 0xc0, !PT ;  /* 0x0000001f93007812 */ /* 0x000fe200078ec0ff */
[----:B0-----:R-:W-:Y:S01]  /*3cd0*/  UIMAD UR14, UR4, UR14, URZ ;  /* 0x0000000e040e72a4 */ /* 0x001fe2000f8e02ff */
[----:B------:R-:W-:-:S03]  /*3ce0*/  SGXT R21, R21, 0x1 ;  /* 0x000000011515781a */ /* 0x000fc60000000200 */
[----:B------:R-:W-:Y:S01]  /*3cf0*/  IMAD R0, R0, UR15, RZ ;  /* 0x0000000f00007c24 */ /* 0x000fe2000f8e02ff */
[----:B------:R-:W-:Y:S01]  /*3d00*/  LOP3.LUT R21, R146, 0x90, R21, 0x78, !PT ;  /* 0x0000009092157812 */ /* 0x000fe200078e7815 */
[----:B------:R-:W-:Y:S02]  /*3d10*/  USHF.L.U32 UR19, UR14, 0x1, URZ ;  /* 0x000000010e137899 */ /* 0x000fe400080006ff */
[----:B------:R-:W-:Y:S01]  /*3d20*/  UIMAD.WIDE UR14, UR14, 0x2, URZ ;  /* 0x000000020e0e78a5 */ /* 0x000fe2000f8e02ff */
[C---:B------:R-:W-:Y:S02]  /*3d30*/  SHF.L.U32 R3, R0.reuse, 0x1, RZ ;  /* 0x0000000100037819 */ /* 0x040fe400000006ff */
[----:B------:R-:W-:Y:S01]  /*3d40*/  LOP3.LUT R136, R21, 0x1000, R136, 0xf8, !PT ;  /* 0x0000100015887812 */ /* 0x000fe200078ef888 */
[----:B------:R-:W-:Y:S01]  /*3d50*/  IMAD.HI R0, R0, 0x2, RZ ;  /* 0x0000000200007827 */ /* 0x000fe200078e02ff */
[----:B------:R-:W-:Y:S01]  /*3d60*/  VOTEU.ALL UP2, P6 ;  /* 0x0000000000ff7886 */ /* 0x000fe20003040000 */
[----:B------:R-:W-:-:S02]  /*3d70*/  IADD3 R149, P1, P2, R3, UR19, R40 ;  /* 0x0000001303957c10 */ /* 0x000fc4000fa3e028 */
[C---:B------:R-:W-:Y:S01]  /*3d80*/  LOP3.LUT R215, R136.reuse, 0x20, RZ, 0x3c, !PT ;  /* 0x0000002088d77812 */ /* 0x040fe200078e3cff */
[----:B------:R-:W0:Y:S01]  /*3d90*/  LDC R3, c[0x0][0x3d8] ;  /* 0x0000f600ff037b82 */ /* 0x000e220000000800 */
[----:B------:R-:W-:Y:S01]  /*3da0*/  LOP3.LUT R214, R136, 0x40, RZ, 0x3c, !PT ;  /* 0x0000004088d67812 */ /* 0x000fe200078e3cff */
[----:B------:R-:W-:Y:S01]  /*3db0*/  UIADD3 UR22, UPT, UPT, UR6, 0x58, URZ ;  /* 0x0000005806167890 */ /* 0x000fe2000fffe0ff */
[----:B------:R-:W-:Y:S01]  /*3dc0*/  IADD3.X R41, PT, PT, R0, UR15, R41, P1, P2 ;  /* 0x0000000f00297c10 */ /* 0x000fe20008fe4429 */
[----:B------:R-:W1:Y:S01]  /*3dd0*/  LDCU UR15, c[0x0][0x3d8] ;  /* 0x00007b00ff0f77ac */ /* 0x000e620008000800 */
[----:B------:R-:W-:Y:S01]  /*3de0*/  LOP3.LUT R213, R136, 0x60, RZ, 0x3c, !PT ;  /* 0x0000006088d57812 */ /* 0x000fe200078e3cff */
[----:B------:R1:W0:Y:S01]  /*3df0*/  @!UP2 SYNCS.EXCH.64 URZ, [UR5+0x16008], UR20 ;  /* 0x0160081405ffa5b2 */ /* 0x0002220008000100 */
[----:B------:R-:W-:Y:S01]  /*3e00*/  SHF.R.U32.HI R0, RZ, 0x5, R147 ;  /* 0x00000005ff007819 */ /* 0x000fe20000011693 */
[----:B------:R-:W-:Y:S01]  /*3e10*/  UIADD3 UR68, UPT, UPT, UR7, 0x100, URZ ;  /* 0x0000010007447890 */ /* 0x000fe2000fffe0ff */
[----:B------:R-:W0:Y:S02]  /*3e20*/  LDCU UR14, c[0x0][0x3a8] ;  /* 0x00007500ff0e77ac */ /* 0x000e240008000800 */
[----:B------:R-:W-:Y:S01]  /*3e30*/  SGXT.U32 R0, R0, 0x3 ;  /* 0x000000030000781a */ /* 0x000fe20000000000 */
[----:B------:R-:W0:Y:S04]  /*3e40*/  LDC R40, c[0x0][0x3d8] ;  /* 0x0000f600ff287b82 */ /* 0x000e280000000800 */
[----:B-1----:R-:W-:Y:S01]  /*3e50*/  IMAD R0, R0, UR15, RZ ;  /* 0x0000000f00007c24 */ /* 0x002fe2000f8e02ff */
[----:B------:R-:W-:-:S04]  /*3e60*/  UIADD3 UR19, UPT, UPT, UR6, 0x78, URZ ;  /* 0x0000007806137890 */ /* 0x000fc8000fffe0ff */
[C---:B------:R-:W-:Y:S01]  /*3e70*/  LEA R178, P2, R0.reuse, R149, 0x1 ;  /* 0x0000009500b27211 */ /* 0x040fe200078408ff */
[----:B------:R-:W-:Y:S02]  /*3e80*/  UIADD3 UR20, UPT, UPT, UR6, 0x18, URZ ;  /* 0x0000001806147890 */ /* 0x000fe4000fffe0ff */
[----:B------:R-:W-:Y:S01]  /*3e90*/  ISETP.EQ.U32.AND P1, PT, RZ, UR6, P0 ;  /* 0x00000006ff007c0c */ /* 0x000fe20008722070 */
[----:B------:R-:W-:Y:S01]  /*3ea0*/  UIADD3 UR21, UPT, UPT, UR6, 0x38, URZ ;  /* 0x0000003806157890 */ /* 0x000fe2000fffe0ff */
[----:B------:R-:W-:Y:S01]  /*3eb0*/  LEA.HI.X.SX32 R179, R0, R41, 0x1, P2 ;  /* 0x0000002900b37211 */ /* 0x000fe200010f0eff */
[----:B------:R-:W-:Y:S01]  /*3ec0*/  VOTEU.ALL UP2, P6 ;  /* 0x0000000000ff7886 */ /* 0x000fe20003040000 */
[----:B------:R-:W-:Y:S01]  /*3ed0*/  UIADD3 UR69, UPT, UPT, UR9, UR68, URZ ;  /* 0x0000004409457290 */ /* 0x000fe2000fffe0ff */
[----:B0-----:R-:W-:Y:S01]  /*3ee0*/  IMAD R40, R40, UR19, RZ ;  /* 0x0000001328287c24 */ /* 0x001fe2000f8e02ff */
[----:B------:R-:W-:-:S04]  /*3ef0*/  @!UP1 UIADD3 UR18, UPT, UPT, -UR18, 0x100000, URZ ;  /* 0x0010000012129890 */ /* 0x000fc8000fffe1ff */
[----:B------:R-:W-:Y:S02]  /*3f00*/  @!UP1 USHF.L.U32 UR19, UR18, 0xb, URZ ;  /* 0x0000000b12139899 */ /* 0x000fe400080006ff */
[----:B------:R-:W-:Y:S02]  /*3f10*/  @!UP1 USHF.L.U32 UR18, UR18, 0x1, URZ ;  /* 0x0000000112129899 */ /* 0x000fe400080006ff */
[----:B------:R-:W-:Y:S02]  /*3f20*/  UIADD3 UR15, UPT, UPT, UR5, 0x12000, URZ ;  /* 0x00012000050f7890 */ /* 0x000fe4000fffe0ff */
[----:B------:R-:W-:Y:S01]  /*3f30*/  ULEA UR69, UR10, UR69, 0x3 ;  /* 0x000000450a457291 */ /* 0x000fe2000f8e18ff */
[----:B---3--:R0:W-:Y:S04]  /*3f40*/  STS.U16 [R136+UR5+0x10000], R5 ;  /* 0x0100000588007988 */ /* 0x0081e80008000405 */
[----:B----4-:R1:W-:Y:S04]  /*3f50*/  STS.U16 [R136+UR5+0x10400], R9 ;  /* 0x0104000988007988 */ /* 0x0103e80008000405 */
[----:B--2---:R2:W-:Y:S01]  /*3f60*/  STS.U16 [R136+UR5+0x10800], R13 ;  /* 0x0108000d88007988 */ /* 0x0045e20008000405 */
[----:B0-----:R-:W0:Y:S03]  /*3f70*/  LDC R5, c[0x0][0x3d8] ;  /* 0x0000f600ff057b82 */ /* 0x001e260000000800 */
[----:B------:R-:W-:Y:S04]  /*3f80*/  STS.U16 [R136+UR5+0x10c00], R17 ;  /* 0x010c001188007988 */ /* 0x000fe80008000405 */
[----:B------:R-:W-:Y:S01]  /*3f90*/  STS.U16 [R215+UR5+0x10100], R2 ;  /* 0x01010002d7007988 */ /* 0x000fe20008000405 */
[----:B-1----:R-:W1:Y:S03]  /*3fa0*/  LDC R9, c[0x0][0x3d8] ;  /* 0x0000f600ff097b82 */ /* 0x002e660000000800 */
[----:B------:R3:W-:Y:S04]  /*3fb0*/  STS.U16 [R215+UR5+0x10500], R6 ;  /* 0x01050006d7007988 */ /* 0x0007e80008000405 */
[----:B------:R-:W-:Y:S01]  /*3fc0*/  STS.U16 [R215+UR5+0x10900], R10 ;  /* 0x0109000ad7007988 */ /* 0x000fe20008000405 */
[----:B--2---:R-:W2:Y:S03]  /*3fd0*/  LDC R13, c[0x0][0x3d8] ;  /* 0x0000f600ff0d7b82 */ /* 0x004ea60000000800 */
[----:B------:R-:W-:Y:S04]  /*3fe0*/  STS.U16 [R215+UR5+0x10d00], R14 ;  /* 0x010d000ed7007988 */ /* 0x000fe80008000405 */
[----:B------:R4:W-:Y:S01]  /*3ff0*/  STS.U16 [R214+UR5+0x10200], R7 ;  /* 0x01020007d6007988 */ /* 0x0009e20008000405 */
[----:B---3--:R-:W3:Y:S03]  /*4000*/  LDC R6, c[0x0][0x3d8] ;  /* 0x0000f600ff067b82 */ /* 0x008ee60000000800 */
[----:B------:R-:W-:Y:S04]  /*4010*/  STS.U16 [R214+UR5+0x10600], R11 ;  /* 0x0106000bd6007988 */ /* 0x000fe80008000405 */
[----:B------:R-:W-:Y:S01]  /*4020*/  STS.U16 [R214+UR5+0x10a00], R15 ;  /* 0x010a000fd6007988 */ /* 0x000fe20008000405 */
[----:B----4-:R-:W4:Y:S03]  /*4030*/  LDC R7, c[0x0][0x3d8] ;  /* 0x0000f600ff077b82 */ /* 0x010f260000000800 */
[----:B------:R-:W-:Y:S04]  /*4040*/  STS.U16 [R214+UR5+0x10e00], R19 ;  /* 0x010e0013d6007988 */ /* 0x000fe80008000405 */
[----:B------:R0:W-:Y:S01]  /*4050*/  STS.U16 [R213+UR5+0x10700], R8 ;  /* 0x01070008d5007988 */ /* 0x0001e20008000405 */
[----:B------:R-:W1:Y:S08]  /*4060*/  LDC R10, c[0x0][0x3d8] ;  /* 0x0000f600ff0a7b82 */ /* 0x000e700000000800 */
[----:B0-----:R-:W0:Y:S08]  /*4070*/  LDC R8, c[0x0][0x3d8] ;  /* 0x0000f600ff087b82 */ /* 0x001e300000000800 */
[----:B------:R-:W2:Y:S01]  /*4080*/  LDC R11, c[0x0][0x3d8] ;  /* 0x0000f600ff0b7b82 */ /* 0x000ea20000000800 */
[----:B------:R-:W-:-:S07]  /*4090*/  LEA R2, R3, R0, 0x3 ;  /* 0x0000000003027211 */ /* 0x000fce00078e18ff */
[----:B------:R-:W2:Y:S01]  /*40a0*/  LDC R15, c[0x0][0x3d8] ;  /* 0x0000f600ff0f7b82 */ /* 0x000ea20000000800 */
[----:B----4-:R-:W-:Y:S02]  /*40b0*/  LEA R3, R7, R2, 0x3 ;  /* 0x0000000207037211 */ /* 0x010fe400078e18ff */
[----:B------:R-:W-:Y:S01]  /*40c0*/  LEA R176, P3, R2, R149, 0x1 ;  /* 0x0000009502b07211 */ /* 0x000fe200078608ff */
[----:B------:R4:W-:Y:S01]  /*40d0*/  STS.U16 [R213+UR5+0x10300], R4 ;  /* 0x01030004d5007988 */ /* 0x0009e20008000405 */
[----:B0-----:R-:W-:Y:S02]  /*40e0*/  LEA R0, R8, R3, 0x4 ;  /* 0x0000000308007211 */ /* 0x001fe400078e20ff */
[----:B------:R-:W-:Y:S02]  /*40f0*/  LEA.HI.X.SX32 R177, R2, R41, 0x1, P3 ;  /* 0x0000002902b17211 */ /* 0x000fe400018f0eff */
[----:B-1----:R-:W-:Y:S01]  /*4100*/  LEA R2, R9, R0, 0x3 ;  /* 0x0000000009027211 */ /* 0x002fe200078e18ff */
[----:B----4-:R-:W-:-:S02]  /*4110*/  IMAD R4, R5, UR20, RZ ;  /* 0x0000001405047c24 */ /* 0x010fc4000f8e02ff */
[----:B---3--:R-:W-:Y:S01]  /*4120*/  IMAD R5, R6, UR21, RZ ;  /* 0x0000001506057c24 */ /* 0x008fe2000f8e02ff */
[----:B--2---:R-:W-:Y:S01]  /*4130*/  LEA R36, R11, R2, 0x3 ;  /* 0x000000020b247211 */ /* 0x004fe200078e18ff */
[----:B------:R-:W-:Y:S01]  /*4140*/  IMAD R6, R10, UR22, RZ ;  /* 0x000000160a067c24 */ /* 0x000fe2000f8e02ff */
[----:B------:R0:W-:Y:S01]  /*4150*/  STS.U16 [R213+UR5+0x10b00], R12 ;  /* 0x010b000cd5007988 */ /* 0x0001e20008000405 */
[-C--:B------:R-:W-:Y:S02]  /*4160*/  LEA R172, P4, R4, R149.reuse, 0x1 ;  /* 0x0000009504ac7211 */ /* 0x080fe400078808ff */
[-C--:B------:R-:W-:Y:S01]  /*4170*/  LEA R174, P3, R3, R149.reuse, 0x1 ;  /* 0x0000009503ae7211 */ /* 0x080fe200078608ff */
[----:B------:R0:W-:Y:S01]  /*4180*/  STS.U16 [R213+UR5+0x10f00], R16 ;  /* 0x010f0010d5007988 */ /* 0x0001e20008000405 */
[-C--:B------:R-:W-:Y:S02]  /*4190*/  LEA R164, P5, R5, R149.reuse, 0x1 ;  /* 0x0000009505a47211 */ /* 0x080fe400078a08ff */
[----:B------:R-:W-:Y:S01]  /*41a0*/  LEA R156, P2, R6, R149, 0x1 ;  /* 0x00000095069c7211 */ /* 0x000fe200078408ff */
[----:B------:R1:W-:Y:S06]  /*41b0*/  MEMBAR.ALL.CTA ;  /* 0x0000000000007992 */ /* 0x0003ec0000008000 */
[----:B-1----:R-:W-:Y:S01]  /*41c0*/  FENCE.VIEW.ASYNC.S ;  /* 0x00000000000073c6 */ /* 0x002fe20000000000 */
[----:B------:R-:W-:-:S03]  /*41d0*/  LEA R38, R13, R36, 0x4 ;  /* 0x000000240d267211 */ /* 0x000fc600078e20ff */
[----:B------:R-:W1:Y:S02]  /*41e0*/  FENCE.VIEW.ASYNC.S ;  /* 0x00000000000073c6 */ /* 0x000e640000000000 */
[----:B-1----:R0:W1:Y:S01]  /*41f0*/  @!UP2 SYNCS.EXCH.64 URZ, [UR5+0x12000], UR18 ;  /* 0x0120001205ffa5b2 */ /* 0x0020620008000100 */
[-C--:B------:R-:W-:Y:S02]  /*4200*/  LEA.HI.X.SX32 R173, R4, R41.reuse, 0x1, P4 ;  /* 0x0000002904ad7211 */ /* 0x080fe400020f0eff */
[-C--:B------:R-:W-:Y:S02]  /*4210*/  LEA.HI.X.SX32 R175, R3, R41.reuse, 0x1, P3 ;  /* 0x0000002903af7211 */ /* 0x080fe400018f0eff */
[----:B------:R-:W-:Y:S01]  /*4220*/  LEA.HI.X.SX32 R165, R5, R41, 0x1, P5 ;  /* 0x0000002905a57211 */ /* 0x000fe200028f0eff */
[----:B-1----:R-:W-:Y:S01]  /*4230*/  BAR.SYNC.DEFER_BLOCKING 0x0 ;  /* 0x0000000000007b1d */ /* 0x002fe20000010000 */
[----:B------:R-:W-:Y:S02]  /*4240*/  LEA R170, P4, R0, R149, 0x1 ;  /* 0x0000009500aa7211 */ /* 0x000fe400078808ff */
[----:B------:R-:W-:-:S02]  /*4250*/  LEA.HI.X.SX32 R157, R6, R41, 0x1, P2 ;  /* 0x00000029069d7211 */ /* 0x000fc400010f0eff */
[----:B------:R-:W-:Y:S01]  /*4260*/  LEA R3, R15, R38, 0x3 ;  /* 0x000000260f037211 */ /* 0x000fe200078e18ff */
[----:B0-----:R-:W-:Y:S08]  /*4270*/  @!P1 BRA `(.L_x_6) ;  /* 0x00000004007c9947 */ /* 0x001ff00003800000 */
[----:B------:R-:W-:Y:S02]  /*4280*/  USHF.R.U32.HI UR56, URZ, 0x4, UR5 ;  /* 0x00000004ff387899 */ /* 0x000fe40008011605 */
[----:B------:R-:W-:Y:S02]  /*4290*/  UIADD3 UR44, UPT, UPT, UR5, 0x10000, URZ ;  /* 0x00010000052c7890 */ /* 0x000fe4000fffe0ff */
[----:B------:R-:W-:Y:S02]  /*42a0*/  USGXT.U32 UR56, UR56, 0xe ;  /* 0x0000000e3838789a */ /* 0x000fe40008000000 */
[----:B------:R-:W-:Y:S02]  /*42b0*/  USHF.R.U32.HI UR46, URZ, 0x4, UR44 ;  /* 0x00000004ff2e7899 */ /* 0x000fe4000801162c */
[----:B------:R-:W-:Y:S02]  /*42c0*/  UIADD3 UR48, UP2, UPT, UR56, 0x4000080, URZ ;  /* 0x0400008038307890 */ /* 0x000fe4000ff5e0ff */
[----:B------:R-:W-:Y:S01]  /*42d0*/  USGXT.U32 UR46, UR46, 0xe ;  /* 0x0000000e2e2e789a */ /* 0x000fe20008000000 */
[----:B------:R-:W-:Y:S01]  /*42e0*/  UMOV UR47, URZ ;  /* 0x000000ff002f7c82 */ /* 0x000fe20008000000 */
[----:B------:R-:W-:Y:S01]  /*42f0*/  UMOV UR53, URZ ;  /* 0x000000ff00357c82 */ /* 0x000fe20008000000 */
[----:B------:R-:W-:-:S02]  /*4300*/  UIADD3.X UR49, UPT, UPT, UR47, 0x40004040, URZ, UP2, !UPT ;  /* 0x400040402f317890 */ /* 0x000fc400097fe4ff */
[----:B------:R-:W-:Y:S02]  /*4310*/  UIADD3 UR52, UP2, UPT, UR46, 0x2, URZ ;  /* 0x000000022e347890 */ /* 0x000fe4000ff5e0ff */
[----:B------:R-:W-:Y:S02]  /*4320*/  ULOP3.LUT UR56, UR56, 0x4000000, URZ, 0xfc, !UPT ;  /* 0x0400000038387892 */ /* 0x000fe4000f8efcff */
[----:B------:R-:W-:Y:S02]  /*4330*/  UIADD3.X UR53, UPT, UPT, UR53, 0x40004040, URZ, UP2, !UPT ;  /* 0x4000404035357890 */ /* 0x000fe400097fe4ff */
[----:B------:R-:W-:Y:S02]  /*4340*/  UIADD3.64 UR58, UPT, UPT, UR48, 0x80, URZ ;  /* 0x00000080303a7897 */ /* 0x000fe4000fffe0ff */
[----:B------:R-:W-:Y:S01]  /*4350*/  UIADD3.64 UR62, UPT, UPT, UR52, 0x2, URZ ;  /* 0x00000002343e7897 */ /* 0x000fe2000fffe0ff */
[----:B------:R-:W-:Y:S01]  /*4360*/  UMOV UR18, 0x0 ;  /* 0x0000000000127882 */ /* 0x000fe20000000000 */
[----:B------:R-:W-:Y:S01]  /*4370*/  UMOV UR19, 0x8088010 ;  /* 0x0808801000137882 */ /* 0x000fe20000000000 */
[----:B------:R-:W-:Y:S01]  /*4380*/  UMOV UR47, 0x40004040 ;  /* 0x40004040002f7882 */ /* 0x000fe20000000000 */
[----:B------:R-:W-:Y:S01]  /*4390*/  UMOV UR57, 0x40004040 ;  /* 0x4000404000397882 */ /* 0x000fe20000000000 */
[----:B------:R-:W-:Y:S01]  /*43a0*/  UIADD3.64 UR60, UPT, UPT, UR48, 0x100, URZ ;  /* 0x00000100303c7897 */ /* 0x000fe2000fffe0ff */
[----:B------:R0:W-:Y:S01]  /*43b0*/  UTCHMMA gdesc[UR56], gdesc[UR46], tmem[UR68], tmem[UR18], idesc[UR19], !UPT ;  /* 0x00ff122e380075ea */ /* 0x0001e2000f800044 */
[----:B------:R-:W-:-:S02]  /*43c0*/  UIADD3.64 UR66, UPT, UPT, UR52, 0x4, URZ ;  /* 0x0000000434427897 */ /* 0x000fc4000fffe0ff */
[----:B------:R-:W-:Y:S01]  /*43d0*/  UIADD3.64 UR64, UPT, UPT, UR48, 0x180, URZ ;  /* 0x0000018030407897 */ /* 0x000fe2000fffe0ff */
[----:B------:R-:W-:Y:S01]  /*43e0*/  UMOV UR20, 0x0 ;  /* 0x0000000000147882 */ /* 0x000fe20000000000 */
[----:B------:R-:W-:Y:S01]  /*43f0*/  UMOV UR21, 0x8088010 ;  /* 0x0808801000157882 */ /* 0x000fe20000000000 */
[----:B------:R-:W-:Y:S01]  /*4400*/  UMOV UR22, 0x0 ;  /* 0x0000000000167882 */ /* 0x000fe20000000000 */
[----:B------:R-:W-:Y:S01]  /*4410*/  UMOV UR23, 0x8088010 ;  /* 0x0808801000177882 */ /* 0x000fe20000000000 */
[----:B------:R1:W-:Y:S01]  /*4420*/  UTCHMMA gdesc[UR48], gdesc[UR52], tmem[UR68], tmem[UR20], idesc[UR21], UPT ;  /* 0x00ff1434300075ea */ /* 0x0003e2000b800044 */
[----:B0-----:R-:W-:Y:S01]  /*4430*/  UIADD3.64 UR56, UPT, UPT, UR52, 0xfe, URZ ;  /* 0x000000fe34387897 */ /* 0x001fe2000fffe0ff */
[----:B------:R0:W-:Y:S01]  /*4440*/  UTCHMMA gdesc[UR58], gdesc[UR62], tmem[UR68], tmem[UR22], idesc[UR23], UPT ;  /* 0x00ff163e3a0075ea */ /* 0x0001e2000b800044 */
[----:B------:R-:W-:Y:S01]  /*4450*/  UMOV UR24, 0x0 ;  /* 0x0000000000187882 */ /* 0x000fe20000000000 */
[----:B------:R-:W-:Y:S01]  /*4460*/  UMOV UR25, 0x8088010 ;  /* 0x0808801000197882 */ /* 0x000fe20000000000 */
[----:B------:R-:W-:Y:S01]  /*4470*/  UIADD3.64 UR18, UPT, UPT, UR48, 0x200, URZ ;  /* 0x0000020030127897 */ /* 0x000fe2000fffe0ff */
[----:B------:R2:W-:Y:S01]  /*4480*/  UTCHMMA gdesc[UR60], gdesc[UR66], tmem[UR68], tmem[UR24], idesc[UR25], UPT ;  /* 0x00ff18423c0075ea */ /* 0x0005e2000b800044 */
[----:B------:R-:W-:Y:S01]  /*4490*/  UMOV UR26, 0x0 ;  /* 0x00000000001a7882 */ /* 0x000fe20000000000 */
[----:B------:R-:W-:Y:S01]  /*44a0*/  UMOV UR27, 0x8088010 ;  /* 0x08088010001b7882 */ /* 0x000fe20000000000 */
[----:B------:R-:W-:Y:S01]  /*44b0*/  UMOV UR28, 0x0 ;  /* 0x00000000001c7882 */ /* 0x000fe20000000000 */
[----:B-1----:R-:W-:Y:S01]  /*44c0*/  UIADD3.64 UR20, UPT, UPT, UR48, 0x280, URZ ;  /* 0x0000028030147897 */ /* 0x002fe2000fffe0ff */
[----:B------:R1:W-:Y:S01]  /*44d0*/  UTCHMMA gdesc[UR64], gdesc[UR56], tmem[UR68], tmem[UR26], idesc[UR27], UPT ;  /* 0x00ff1a38400075ea */ /* 0x0003e2000b800044 */
[----:B0-----:R-:W-:-:S02]  /*44e0*/  UIADD3.64 UR58, UPT, UPT, UR52, 0x100, URZ ;  /* 0x00000100343a7897 */ /* 0x001fc4000fffe0ff */
[----:B------:R-:W-:Y:S02]  /*44f0*/  UIADD3.64 UR22, UPT, UPT, UR48, 0x300, URZ ;  /* 0x0000030030167897 */ /* 0x000fe4000fffe0ff */
[----:B--2---:R-:W-:Y:S01]  /*4500*/  UIADD3.64 UR60, UPT, UPT, UR52, 0x102, URZ ;  /* 0x00000102343c7897 */ /* 0x004fe2000fffe0ff */
[----:B------:R-:W-:Y:S01]  /*4510*/  UMOV UR29, 0x8088010 ;  /* 0x08088010001d7882 */ /* 0x000fe20000000000 */
[----:B------:R-:W-:Y:S02]  /*4520*/  UIADD3 UR71, UPT, UPT, UR7, 0x120, URZ ;  /* 0x0000012007477890 */ /* 0x000fe4000fffe0ff */
[----:B-1----:R-:W-:Y:S01]  /*4530*/  UIADD3.64 UR64, UPT, UPT, UR52, 0x104, URZ ;  /* 0x0000010434407897 */ /* 0x002fe2000fffe0ff */
[----:B------:R0:W-:Y:S01]  /*4540*/  UTCHMMA gdesc[UR18], gdesc[UR58], tmem[UR68], tmem[UR28], idesc[UR29], UPT ;  /* 0x00ff1c3a120075ea */ /* 0x0001e2000b800044 */
[----:B------:R-:W-:Y:S01]  /*4550*/  UIADD3.64 UR24, UPT, UPT, UR48, 0x780, URZ ;  /* 0x0000078030187897 */ /* 0x000fe2000fffe0ff */
[----:B------:R-:W-:Y:S01]  /*4560*/  UMOV UR30, 0x0 ;  /* 0x00000000001e7882 */ /* 0x000fe20000000000 */
[----:B------:R-:W-:Y:S01]  /*4570*/  UMOV UR31, 0x8088010 ;  /* 0x08088010001f7882 */ /* 0x000fe20000000000 */
[----:B------:R-:W-:Y:S01]  /*4580*/  UIADD3 UR77, UPT, UPT, UR7, 0x120, URZ ;  /* 0x00000120074d7890 */ /* 0x000fe2000fffe0ff */
[----:B------:R1:W-:Y:S01]  /*4590*/  UTCHMMA gdesc[UR20], gdesc[UR60], tmem[UR68], tmem[UR30], idesc[UR31], UPT ;  /* 0x00ff1e3c140075ea */ /* 0x0003e2000b800044 */
[----:B------:R-:W-:-:S02]  /*45a0*/  UIADD3.64 UR26, UPT, UPT, UR48, 0x800, URZ ;  /* 0x00000800301a7897 */ /* 0x000fc4000fffe0ff */
[----:B------:R-:W-:Y:S02]  /*45b0*/  UIADD3 UR76, UPT, UPT, UR7, 0x120, URZ ;  /* 0x00000120074c7890 */ /* 0x000fe4000fffe0ff */
[----:B0-----:R-:W-:Y:S01]  /*45c0*/  UIADD3.64 UR28, UPT, UPT, UR48, 0x880, URZ ;  /* 0x00000880301c7897 */ /* 0x001fe2000fffe0ff */
[----:B------:R-:W-:Y:S01]  /*45d0*/  UMOV UR32, 0x0 ;  /* 0x0000000000207882 */ /* 0x000fe20000000000 */
[----:B------:R-:W-:Y:S01]  /*45e0*/  UMOV UR33, 0x8088010 ;  /* 0x0808801000217882 */ /* 0x000fe20000000000 */
[----:B------:R-:W-:Y:S01]  /*45f0*/  UIADD3 UR75, UPT, UPT, UR7, 0x120, URZ ;  /* 0x00000120074b7890 */ /* 0x000fe2000fffe0ff */
[----:B------:R0:W-:Y:S01]  /*4600*/  UTCHMMA gdesc[UR22], gdesc[UR64], tmem[UR68], tmem[UR32], idesc[UR33], UPT ;  /* 0x00ff2040160075ea */ /* 0x0001e2000b800044 */
[----:B------:R-:W-:Y:S02]  /*4610*/  UIADD3.64 UR18, UPT, UPT, UR48, 0x900, URZ ;  /* 0x0000090030127897 */ /* 0x000fe4000fffe0ff */
[----:B------:R-:W-:Y:S02]  /*4620*/  UIADD3 UR74, UPT, UPT, UR7, 0x120, URZ ;  /* 0x00000120074a7890 */ /* 0x000fe4000fffe0ff */
[----:B-1----:R-:W-:-:S02]  /*4630*/  UIADD3.64 UR30, UPT, UPT, UR48, 0x980, URZ ;  /* 0x00000980301e7897 */ /* 0x002fc4000fffe0ff */
[----:B------:R-:W-:Y:S02]  /*4640*/  UIADD3 UR73, UPT, UPT, UR7, 0x120, URZ ;  /* 0x0000012007497890 */ /* 0x000fe4000fffe0ff */
[----:B------:R-:W-:Y:S02]  /*4650*/  UIADD3.64 UR20, UPT, UPT, UR48, 0xa00, URZ ;  /* 0x00000a0030147897 */ /* 0x000fe4000fffe0ff */
[----:B------:R-:W-:Y:S02]  /*4660*/  UIADD3 UR72, UPT, UPT, UR7, 0x120, URZ ;  /* 0x0000012007487890 */ /* 0x000fe4000fffe0ff */
[----:B0-----:R-:W-:Y:S01]  /*4670*/  UIADD3.64 UR32, UPT, UPT, UR48, 0xa80, URZ ;  /* 0x00000a8030207897 */ /* 0x001fe2000fffe0ff */
[----:B------:R-:W-:Y:S01]  /*4680*/  UMOV UR34, 0x0 ;  /* 0x0000000000227882 */ /* 0x000fe20000000000 */
[----:B------:R-:W-:Y:S01]  /*4690*/  UMOV UR35, 0x8088010 ;  /* 0x0808801000237882 */ /* 0x000fe20000000000 */
[----:B------:R-:W-:Y:S01]  /*46a0*/  UIADD3 UR70, UPT, UPT, UR7, 0x120, URZ ;  /* 0x0000012007467890 */ /* 0x000fe2000fffe0ff */
[----:B------:R0:W-:Y:S01]  /*46b0*/  UTCHMMA gdesc[UR24], gdesc[UR46], tmem[UR71], tmem[UR34], idesc[UR35], !UPT ;  /* 0x00ff222e180075ea */ /* 0x0001e2000f800047 */
[----:B------:R-:W-:Y:S01]  /*46c0*/  UIADD3.64 UR48, UPT, UPT, UR48, 0xb00, URZ ;  /* 0x00000b0030307897 */ /* 0x000fe2000fffe0ff */
[----:B------:R-:W-:Y:S01]  /*46d0*/  UMOV UR36, 0x0 ;  /* 0x0000000000247882 */ /* 0x000fe20000000000 */
[----:B------:R-:W-:Y:S01]  /*46e0*/  UMOV UR37, 0x8088010 ;  /* 0x0808801000257882 */ /* 0x000fe20000000000 */
[----:B------:R-:W-:Y:S01]  /*46f0*/  UMOV UR38, 0x0 ;  /* 0x0000000000267882 */ /* 0x000fe20000000000 */
[----:B------:R-:W-:Y:S01]  /*4700*/  UMOV UR39, 0x8088010 ;  /* 0x0808801000277882 */ /* 0x000fe20000000000 */
[----:B------:R-:W-:Y:S01]  /*4710*/  UMOV UR40, 0x0 ;  /* 0x0000000000287882 */ /* 0x000fe20000000000 */
[----:B------:R-:W-:Y:S01]  /*4720*/  UMOV UR41, 0x8088010 ;  /* 0x0808801000297882 */ /* 0x000fe20000000000 */
[----:B------:R0:W-:Y:S01]  /*4730*/  UTCHMMA gdesc[UR26], gdesc[UR52], tmem[UR77], tmem[UR36], idesc[UR37], UPT ;  /* 0x00ff24341a0075ea */ /* 0x0001e2000b80004d */
        /* <DEDUP_REMOVED lines=8> */
[----:B------:R-:W-:Y:S01]  /*47c0*/  UMOV UR22, UR15 ;  /* 0x0000000f00167c82 */ /* 0x000fe20008000000 */
[----:B------:R-:W-:Y:S01]  /*47d0*/  UMOV UR23, URZ ;  /* 0x000000ff00177c82 */ /* 0x000fe20008000000 */
[----:B------:R0:W-:Y:S01]  /*47e0*/  UTCHMMA gdesc[UR30], gdesc[UR56], tmem[UR74], tmem[UR42], idesc[UR43], UPT ;  /* 0x00ff2a381e0075ea */ /* 0x0001e2000b80004a */
[----:B------:R-:W-:Y:S01]  /*47f0*/  UMOV UR54, 0x0 ;  /* 0x0000000000367882 */ /* 0x000fe20000000000 */
[----:B------:R-:W-:Y:S01]  /*4800*/  UMOV UR55, 0x8088010 ;  /* 0x0808801000377882 */ /* 0x000fe20000000000 */
[----:B------:R0:W-:Y:S01]  /*4810*/  UTCHMMA gdesc[UR20], gdesc[UR58], tmem[UR73], tmem[UR44], idesc[UR45], UPT ;  /* 0x00ff2c3a140075ea */ /* 0x0001e2000b800049 */
[----:B------:R-:W-:Y:S01]  /*4820*/  UMOV UR22, UR22 ;  /* 0x0000001600167c82 */ /* 0x000fe20008000000 */
[----:B------:R0:W-:Y:S01]  /*4830*/  UTCHMMA gdesc[UR32], gdesc[UR60], tmem[UR72], tmem[UR50], idesc[UR51], UPT ;  /* 0x00ff323c200075ea */ /* 0x0001e2000b800048 */
[----:B------:R0:W-:Y:S01]  /*4840*/  UTCHMMA gdesc[UR48], gdesc[UR64], tmem[UR70], tmem[UR54], idesc[UR55], UPT ;  /* 0x00ff3640300075ea */ /* 0x0001e2000b800046 */
[----:B------:R0:W-:Y:S01]  /*4850*/  UTCBAR [UR22], URZ ;  /* 0x000000ff160073e9 */ /* 0x0001e200080000ff */
[----:B------:R-:W-:Y:S01]  /*4860*/  NOP ;  /* 0x0000000000007918 */ /* 0x000fe20000000000 */
.L_x_6:
[----:B------:R-:W-:Y:S05]  /*4870*/  @!P0 BRA `(.L_x_7) ;  /* 0x0000000000088947 */ /* 0x000fea0003800000 */
[----:B------:R-:W1:Y:S02]  /*4880*/  SYNCS.PHASECHK.TRANS64.TRYWAIT P2, [UR5+0x12000], RZ ;  /* 0x012000ffff0075a7 */ /* 0x000e640008041105 */
[----:B-1----:R-:W-:Y:S05]  /*4890*/  @!P2 BRA `(.L_x_8) ;  /* 0x0000009c00f8a947 */ /* 0x002fea0003800000 */
.L_x_7:
[----:B------:R-:W-:Y:S01]  /*48a0*/  BAR.SYNC.DEFER_BLOCKING 0x0 ;  /* 0x0000000000007b1d */ /* 0x000fe20000010000 */
[----:B------:R-:W-:Y:S01]  /*48b0*/  LEA R39, R42, R3, 0x3 ;  /* 0x000000032a277211 */ /* 0x000fe200078e18ff */
[----:B------:R-:W-:Y:S01]  /*48c0*/  UISETP.GT.AND UP2, UPT, UR11, -0x1, UPT ;  /* 0xffffffff0b00788c */ /* 0x000fe2000bf44270 */
[-C--:B------:R-:W-:Y:S02]  /*48d0*/  LEA R166, P3, R36, R149.reuse, 0x1 ;  /* 0x0000009524a67211 */ /* 0x080fe400078608ff */
[----:B------:R-:W-:Y:S02]  /*48e0*/  LEA R168, P2, R2, R149, 0x1 ;  /* 0x0000009502a87211 */ /* 0x000fe400078408ff */
[----:B------:R-:W-:Y:S01]  /*48f0*/  LEA.HI.X.SX32 R171, R0, R41, 0x1, P4 ;  /* 0x0000002900ab7211 */ /* 0x000fe200020f0eff */
[----:B------:R-:W1:Y:S01]  /*4900*/  LDTM.x32 R4, tmem[UR69] ;  /* 0x00000045000479ee */ /* 0x000e6200082c0000 */
[----:B------:R-:W-:Y:S02]  /*4910*/  LEA R0, R44, R39, 0x4 ;  /* 0x000000272c007211 */ /* 0x000fe400078e20ff */
[----:B------:R-:W-:-:S02]  /*4920*/  LEA.HI.X.SX32 R167, R36, R41, 0x1, P3 ;  /* 0x0000002924a77211 */ /* 0x000fc400018f0eff */
[----:B------:R-:W-:Y:S02]  /*4930*/  LEA.HI.X.SX32 R169, R2, R41, 0x1, P2 ;  /* 0x0000002902a97211 */ /* 0x000fe400010f0eff */
[-C--:B------:R-:W-:Y:S02]  /*4940*/  LEA R160, P3, R3, R149.reuse, 0x1 ;  /* 0x0000009503a07211 */ /* 0x080fe400078608ff */
[----:B------:R-:W-:Y:S02]  /*4950*/  LEA R2, R43, R0, 0x3 ;  /* 0x000000002b027211 */ /* 0x000fe400078e18ff */
[-C--:B------:R-:W-:Y:S02]  /*4960*/  LEA R162, P2, R38, R149.reuse, 0x1 ;  /* 0x0000009526a27211 */ /* 0x080fe400078408ff */
[----:B------:R-:W-:Y:S02]  /*4970*/  LEA R158, P4, R39, R149, 0x1 ;  /* 0x00000095279e7211 */ /* 0x000fe400078808ff */
[----:B------:R-:W-:-:S02]  /*4980*/  LEA.HI.X.SX32 R161, R3, R41, 0x1, P3 ;  /* 0x0000002903a17211 */ /* 0x000fc400018f0eff */
[----:B------:R-:W-:Y:S02]  /*4990*/  LEA R3, R45, R2, 0x3 ;  /* 0x000000022d037211 */ /* 0x000fe400078e18ff */
[----:B------:R-:W-:Y:S02]  /*49a0*/  LOP3.LUT P6, RZ, R147, 0xff, RZ, 0xc0, !PT ;  /* 0x000000ff93ff7812 */ /* 0x000fe400078cc0ff */
[-C--:B------:R-:W-:Y:S02]  /*49b0*/  LEA.HI.X.SX32 R163, R38, R41.reuse, 0x1, P2 ;  /* 0x0000002926a37211 */ /* 0x080fe400010f0eff */
[----:B------:R-:W-:Y:S01]  /*49c0*/  LEA.HI.X.SX32 R159, R39, R41, 0x1, P4 ;  /* 0x00000029279f7211 */ /* 0x000fe200020f0eff */
[----:B-1----:R-:W-:Y:S01]  /*49d0*/  FMUL R38, R24, UR14 ;  /* 0x0000000e18267c20 */ /* 0x002fe20008400000 */
[-C--:B------:R-:W-:Y:S01]  /*49e0*/  LEA R154, P2, R0, R149.reuse, 0x1 ;  /* 0x00000095009a7211 */ /* 0x080fe200078408ff */
[----:B------:R-:W-:Y:S01]  /*49f0*/  FMUL R39, R26, UR14 ;  /* 0x0000000e1a277c20 */ /* 0x000fe20008400000 */
[-C--:B------:R-:W-:Y:S01]  /*4a00*/  LEA R152, P3, R2, R149.reuse, 0x1 ;  /* 0x0000009502987211 */ /* 0x080fe200078608ff */
[----:B------:R-:W-:Y:S01]  /*4a10*/  FMUL R42, R32, UR14 ;  /* 0x0000000e202a7c20 */ /* 0x000fe20008400000 */
[CC--:B------:R-:W-:Y:S01]  /*4a20*/  LEA R150, P4, R3.reuse, R149.reuse, 0x1 ;  /* 0x0000009503967211 */ /* 0x0c0fe200078808ff */
[----:B------:R-:W-:Y:S01]  /*4a30*/  FMUL R43, R34, UR14 ;  /* 0x0000000e222b7c20 */ /* 0x000fe20008400000 */
[----:B------:R-:W-:Y:S01]  /*4a40*/  LEA R148, P5, R40, R149, 0x1 ;  /* 0x0000009528947211 */ /* 0x000fe200078a08ff */
[----:B------:R-:W1:Y:S01]  /*4a50*/  @!P6 SYNCS.CCTL.IV [UR5+0x12000] ;  /* 0x01200000ff00e9b1 */ /* 0x000e620008000005 */
[-C--:B------:R-:W-:Y:S01]  /*4a60*/  LEA.HI.X.SX32 R155, R0, R41.reuse, 0x1, P2 ;  /* 0x00000029009b7211 */ /* 0x080fe200010f0eff */
[----:B------:R-:W-:Y:S01]  /*4a70*/  NOP ;  /* 0x0000000000007918 */ /* 0x000fe20000000000 */
[-C--:B------:R-:W-:Y:S01]  /*4a80*/  LEA.HI.X.SX32 R153, R2, R41.reuse, 0x1, P3 ;  /* 0x0000002902997211 */ /* 0x080fe200018f0eff */
[----:B------:R-:W-:Y:S01]  /*4a90*/  FMUL R2, R20, UR14 ;  /* 0x0000000e14027c20 */ /* 0x000fe20008400000 */
[-C--:B------:R-:W-:Y:S01]  /*4aa0*/  LEA.HI.X.SX32 R151, R3, R41.reuse, 0x1, P4 ;  /* 0x0000002903977211 */ /* 0x080fe200020f0eff */
[----:B------:R-:W-:Y:S01]  /*4ab0*/  FMUL R3, R22, UR14 ;  /* 0x0000000e16037c20 */ /* 0x000fe20008400000 */
[----:B------:R-:W-:Y:S01]  /*4ac0*/  LEA.HI.X.SX32 R149, R40, R41, 0x1, P5 ;  /* 0x0000002928957211 */ /* 0x000fe200028f0eff */
[----:B------:R-:W-:Y:S01]  /*4ad0*/  FMUL R40, R28, UR14 ;  /* 0x0000000e1c287c20 */ /* 0x000fe20008400000 */
[----:B------:R-:W-:Y:S01]  /*4ae0*/  FMUL R41, R30, UR14 ;  /* 0x0000000e1e297c20 */ /* 0x000fe20008400000 */
[----:B------:R-:W-:Y:S01]  /*4af0*/  PRMT R0, RZ, 0x7610, R0 ;  /* 0x00007610ff007816 */ /* 0x000fe20000000000 */
[----:B------:R-:W-:Y:S01]  /*4b00*/  FMUL R6, R6, UR14 ;  /* 0x0000000e06067c20 */ /* 0x000fe20008400000 */
[----:B------:R-:W-:Y:S01]  /*4b10*/  PRMT R20, RZ, 0x7610, R20 ;  /* 0x00007610ff147816 */ /* 0x000fe20000000014 */
[----:B------:R-:W-:Y:S01]  /*4b20*/  FMUL R10, R10, UR14 ;  /* 0x0000000e0a0a7c20 */ /* 0x000fe20008400000 */
[----:B------:R-:W-:Y:S01]  /*4b30*/  PRMT R22, RZ, 0x7610, R22 ;  /* 0x00007610ff167816 */ /* 0x000fe20000000016 */
[----:B------:R-:W-:Y:S01]  /*4b40*/  FMUL R5, R5, UR14 ;  /* 0x0000000e05057c20 */ /* 0x000fe20008400000 */
[----:B------:R-:W-:Y:S01]  /*4b50*/  PRMT R24, RZ, 0x7610, R24 ;  /* 0x00007610ff187816 */ /* 0x000fe20000000018 */
[----:B------:R2:W5:Y:S01]  /*4b60*/  @P0 LDG.E.U16 R0, desc[UR16][R178.64] ;  /* 0x00000010b2000981 */ /* 0x000562000c1e1500 */
        /* <DEDUP_REMOVED lines=24> */
[C---:B------:R-:W-:Y:S01]  /*4cf0*/  ISETP.GT.AND P3, PT, R212.reuse, 0x1, PT ;  /* 0x00000001d400780c */ /* 0x040fe20003f64270 */
[----:B------:R-:W-:Y:S01]  /*4d00*/  FMUL R13, R13, UR14 ;  /* 0x0000000e0d0d7c20 */ /* 0x000fe20008400000 */
[----:B------:R-:W-:Y:S01]  /*4d10*/  ISETP.GT.AND P2, PT, R212, RZ, PT ;  /* 0x000000ffd400720c */ /* 0x000fe20003f44270 */
[----:B------:R2:W5:Y:S01]  /*4d20*/  @P0 LDG.E.U16 R32, desc[UR16][R164.64] ;  /* 0x00000010a4200981 */ /* 0x000562000c1e1500 */
[----:B------:R-:W-:Y:S01]  /*4d30*/  FSEL R45, R6, -INF , P3 ;  /* 0xff800000062d7808 */ /* 0x000fe20001800000 */
[----:B------:R-:W-:Y:S01]  /*4d40*/  FMUL R14, R14, UR14 ;  /* 0x0000000e0e0e7c20 */ /* 0x000fe20008400000 */
[C---:B------:R-:W-:Y:S01]  /*4d50*/  ISETP.GT.AND P5, PT, R212.reuse, 0x2, PT ;  /* 0x00000002d400780c */ /* 0x040fe20003fa4270 */
[----:B------:R2:W5:Y:S01]  /*4d60*/  @P0 LDG.E.U16 R34, desc[UR16][R162.64] ;  /* 0x00000010a2220981 */ /* 0x000562000c1e1500 */
[----:B------:R-:W-:Y:S01]  /*4d70*/  ISETP.GT.AND P4, PT, R212, 0x3, PT ;  /* 0x00000003d400780c */ /* 0x000fe20003f84270 */
[----:B------:R-:W-:Y:S01]  /*4d80*/  FMUL R15, R15, UR14 ;  /* 0x0000000e0f0f7c20 */ /* 0x000fe20008400000 */
[----:B------:R-:W-:Y:S01]  /*4d90*/  FMUL R16, R16, UR14 ;  /* 0x0000000e10107c20 */ /* 0x000fe20008400000 */
[----:B------:R2:W5:Y:S01]  /*4da0*/  @P0 LDG.E.U16 R36, desc[UR16][R160.64] ;  /* 0x00000010a0240981 */ /* 0x000562000c1e1500 */
[----:B------:R-:W-:Y:S01]  /*4db0*/  FMUL R17, R17, UR14 ;  /* 0x0000000e11117c20 */ /* 0x000fe20008400000 */
        /* <DEDUP_REMOVED lines=12> */
[----:B------:R-:W-:-:S02]  /*4e80*/  FMUL R35, R35, UR14 ;  /* 0x0000000e23237c20 */ /* 0x000fc40008400000 */
[----:B------:R2:W5:Y:S04]  /*4e90*/  @P0 LDG.E.U16 R144, desc[UR16][R152.64] ;  /* 0x0000001098900981 */ /* 0x000568000c1e1500 */
[----:B------:R2:W5:Y:S04]  /*4ea0*/  @P0 LDG.E.U16 R146, desc[UR16][R150.64] ;  /* 0x0000001096920981 */ /* 0x000568000c1e1500 */
[----:B------:R2:W5:Y:S01]  /*4eb0*/  @P0 LDG.E.U16 R216, desc[UR16][R148.64] ;  /* 0x0000001094d80981 */ /* 0x000562000c1e1500 */
[----:B------:R-:W-:Y:S02]  /*4ec0*/  ISETP.GT.AND P3, PT, R212, 0x5, PT ;  /* 0x00000005d400780c */ /* 0x000fe40003f64270 */
[----:B------:R-:W-:-:S02]  /*4ed0*/  FSEL R44, R5, -INF , P2 ;  /* 0xff800000052c7808 */ /* 0x000fc40001000000 */
[----:B------:R-:W-:Y:S02]  /*4ee0*/  FSEL R10, R10, -INF , P3 ;  /* 0xff8000000a0a7808 */ /* 0x000fe40001800000 */
[----:B------:R-:W-:Y:S02]  /*4ef0*/  PLOP3.LUT P3, PT, PT, PT, UP2, 0x80, 0x8 ;  /* 0x000000000008781c */ /* 0x000fe40003f6f028 */
[----:B------:R-:W-:Y:S02]  /*4f00*/  ISETP.GT.AND P2, PT, R212, 0x4, PT ;  /* 0x00000004d400780c */ /* 0x000fe40003f44270 */
[----:B------:R-:W-:Y:S02]  /*4f10*/  FSEL R5, R4, -INF , P3 ;  /* 0xff80000004057808 */ /* 0x000fe40001800000 */
[----:B------:R-:W-:Y:S02]  /*4f20*/  FSEL R7, R7, -INF , P5 ;  /* 0xff80000007077808 */ /* 0x000fe40002800000 */
[----:B------:R-:W-:-:S02]  /*4f30*/  FSEL R8, R8, -INF , P4 ;  /* 0xff80000008087808 */ /* 0x000fc40002000000 */
[----:B------:R-:W-:Y:S02]  /*4f40*/  FMNMX3 R4, R5, R44, R45, !PT ;  /* 0x0000002c05047276 */ /* 0x000fe4000780002d */
[C---:B------:R-:W-:Y:S02]  /*4f50*/  ISETP.GT.AND P5, PT, R212.reuse, 0x6, PT ;  /* 0x00000006d400780c */ /* 0x040fe40003fa4270 */
[----:B------:R-:W-:Y:S02]  /*4f60*/  ISETP.GT.AND P4, PT, R212, 0x7, PT ;  /* 0x00000007d400780c */ /* 0x000fe40003f84270 */
[----:B------:R-:W-:Y:S02]  /*4f70*/  FSEL R9, R9, -INF , P2 ;  /* 0xff80000009097808 */ /* 0x000fe40001000000 */
[----:B------:R-:W-:Y:S02]  /*4f80*/  FMNMX3 R4, R4, R7, R8, !PT ;  /* 0x0000000704047276 */ /* 0x000fe40007800008 */
[----:B------:R-:W-:-:S02]  /*4f90*/  FSEL R11, R11, -INF , P5 ;  /* 0xff8000000b0b7808 */ /* 0x000fc40002800000 */
[C---:B------:R-:W-:Y:S02]  /*4fa0*/  ISETP.GT.AND P2, PT, R212.reuse, 0x8, PT ;  /* 0x00000008d400780c */ /* 0x040fe40003f44270 */
[----:B------:R-:W-:Y:S02]  /*4fb0*/  ISETP.GT.AND P5, PT, R212, 0x9, PT ;  /* 0x00000009d400780c */ /* 0x000fe40003fa4270 */
[----:B------:R-:W-:Y:S02]  /*4fc0*/  FSEL R12, R12, -INF , P4 ;  /* 0xff8000000c0c7808 */ /* 0x000fe40002000000 */
[----:B------:R-:W-:Y:S02]  /*4fd0*/  FMNMX3 R4, R4, R9, R10, !PT ;  /* 0x0000000904047276 */ /* 0x000fe4000780000a */
[----:B------:R-:W-:Y:S02]  /*4fe0*/  ISETP.GT.AND P4, PT, R212, 0xa, PT ;  /* 0x0000000ad400780c */ /* 0x000fe40003f84270 */
[----:B------:R-:W-:-:S02]  /*4ff0*/  FSEL R13, R13, -INF , P2 ;  /* 0xff8000000d0d7808 */ /* 0x000fc40001000000 */
[----:B------:R-:W-:Y:S02]  /*5000*/  ISETP.GT.AND P3, PT, R212, 0xb, PT ;  /* 0x0000000bd400780c */ /* 0x000fe40003f64270 */
[----:B------:R-:W-:Y:S02]  /*5010*/  FSEL R14, R14, -INF , P5 ;  /* 0xff8000000e0e7808 */ /* 0x000fe40002800000 */
[----:B------:R-:W-:Y:S02]  /*5020*/  FMNMX3 R4, R4, R11, R12, !PT ;  /* 0x0000000b04047276 */ /* 0x000fe4000780000c */
[C---:B------:R-:W-:Y:S02]  /*5030*/  ISETP.GT.AND P2, PT, R212.reuse, 0xc, PT ;  /* 0x0000000cd400780c */ /* 0x040fe40003f44270 */
[----:B------:R-:W-:Y:S02]  /*5040*/  ISETP.GT.AND P5, PT, R212, 0xd, PT ;  /* 0x0000000dd400780c */ /* 0x000fe40003fa4270 */
[----:B------:R-:W-:-:S02]  /*5050*/  FSEL R15, R15, -INF , P4 ;  /* 0xff8000000f0f7808 */ /* 0x000fc40002000000 */
[----:B------:R-:W-:Y:S02]  /*5060*/  FSEL R16, R16, -INF , P3 ;  /* 0xff80000010107808 */ /* 0x000fe40001800000 */
[----:B------:R-:W-:Y:S02]  /*5070*/  FMNMX3 R6, R4, R13, R14, !PT ;  /* 0x0000000d04067276 */ /* 0x000fe4000780000e */
[C---:B------:R-:W-:Y:S02]  /*5080*/  ISETP.GT.AND P4, PT, R212.reuse, 0xe, PT ;  /* 0x0000000ed400780c */ /* 0x040fe40003f84270 */
[----:B------:R-:W-:Y:S02]  /*5090*/  ISETP.GT.AND P3, PT, R212, 0xf, PT ;  /* 0x0000000fd400780c */ /* 0x000fe40003f64270 */
[----:B------:R-:W-:Y:S02]  /*50a0*/  FSEL R17, R17, -INF , P2 ;  /* 0xff80000011117808 */ /* 0x000fe40001000000 */
[----:B------:R-:W-:-:S02]  /*50b0*/  FSEL R18, R18, -INF , P5 ;  /* 0xff80000012127808 */ /* 0x000fc40002800000 */
[----:B------:R-:W-:Y:S02]  /*50c0*/  FMNMX3 R6, R6, R15, R16, !PT ;  /* 0x0000000f06067276 */ /* 0x000fe40007800010 */
[C---:B------:R-:W-:Y:S02]  /*50d0*/  ISETP.GT.AND P2, PT, R212.reuse, 0x10, PT ;  /* 0x00000010d400780c */ /* 0x040fe40003f44270 */
[----:B------:R-:W-:Y:S02]  /*50e0*/  ISETP.GT.AND P5, PT, R212, 0x11, PT ;  /* 0x00000011d400780c */ /* 0x000fe40003fa4270 */
[----:B------:R-:W-:Y:S02]  /*50f0*/  FSEL R19, R19, -INF , P4 ;  /* 0xff80000013137808 */ /* 0x000fe40002000000 */
[----:B------:R-:W-:Y:S02]  /*5100*/  FSEL R4, R2, -INF , P3 ;  /* 0xff80000002047808 */ /* 0x000fe40001800000 */
[----:B------:R-:W-:-:S02]  /*5110*/  FMNMX3 R6, R6, R17, R18, !PT ;  /* 0x0000001106067276 */ /* 0x000fc40007800012 */
[C---:B------:R-:W-:Y:S02]  /*5120*/  ISETP.GT.AND P4, PT, R212.reuse, 0x12, PT ;  /* 0x00000012d400780c */ /* 0x040fe40003f84270 */
[----:B------:R-:W-:Y:S02]  /*5130*/  ISETP.GT.AND P3, PT, R212, 0x13, PT ;  /* 0x00000013d400780c */ /* 0x000fe40003f64270 */
[----:B------:R-:W-:Y:S02]  /*5140*/  FSEL R21, R21, -INF , P2 ;  /* 0xff80000015157808 */ /* 0x000fe40001000000 */
[----:B------:R-:W-:Y:S02]  /*5150*/  FSEL R3, R3, -INF , P5 ;  /* 0xff80000003037808 */ /* 0x000fe40002800000 */
[----:B------:R-:W-:Y:S02]  /*5160*/  FMNMX3 R6, R6, R19, R4, !PT ;  /* 0x0000001306067276 */ /* 0x000fe40007800004 */
[----:B------:R-:W-:-:S02]  /*5170*/  ISETP.GT.AND P2, PT, R212, 0x14, PT ;  /* 0x00000014d400780c */ /* 0x000fc40003f44270 */
[----:B------:R-:W-:Y:S02]  /*5180*/  ISETP.GT.AND P5, PT, R212, 0x15, PT ;  /* 0x00000015d400780c */ /* 0x000fe40003fa4270 */
[----:B------:R-:W-:Y:S02]  /*5190*/  FSEL R23, R23, -INF , P4 ;  /* 0xff80000017177808 */ /* 0x000fe40002000000 */
[----:B------:R-:W-:Y:S02]  /*51a0*/  FSEL R38, R38, -INF , P3 ;  /* 0xff80000026267808 */ /* 0x000fe40001800000 */
[----:B------:R-:W-:Y:S02]  /*51b0*/  FMNMX3 R6, R6, R21, R3, !PT ;  /* 0x0000001506067276 */ /* 0x000fe40007800003 */
[C---:B------:R-:W-:Y:S02]  /*51c0*/  ISETP.GT.AND P4, PT, R212.reuse, 0x16, PT ;  /* 0x00000016d400780c */ /* 0x040fe40003f84270 */
[----:B------:R-:W-:-:S02]  /*51d0*/  ISETP.GT.AND P3, PT, R212, 0x17, PT ;  /* 0x00000017d400780c */ /* 0x000fc40003f64270 */
[----:B------:R-:W-:Y:S02]  /*51e0*/  FSEL R25, R25, -INF , P2 ;  /* 0xff80000019197808 */ /* 0x000fe40001000000 */
        /* <DEDUP_REMOVED lines=17> */
[----:B------:R-:W-:Y:S02]  /*5300*/  ISETP.GT.AND P3, PT, R212, 0x1e, PT ;  /* 0x0000001ed400780c */ /* 0x000fe40003f64270 */
[----:B------:R-:W-:Y:S02]  /*5310*/  FSEL R33, R33, -INF , P2 ;  /* 0xff80000021217808 */ /* 0x000fe40001000000 */
[----:B------:R-:W-:Y:S02]  /*5320*/  FSEL R43, R43, -INF , P5 ;  /* 0xff8000002b2b7808 */ /* 0x000fe40002800000 */
[----:B------:R-:W-:Y:S02]  /*5330*/  FMNMX3 R6, R6, R31, R42, !PT ;  /* 0x0000001f06067276 */ /* 0x000fe4000780002a */
[----:B------:R-:W-:Y:S02]  /*5340*/  FSEL R35, R35, -INF , P3 ;  /* 0xff80000023237808 */ /* 0x000fe40001800000 */
[----:B------:R-:W-:-:S04]  /*5350*/  FMNMX3 R2, R6, R33, R43, !PT ;  /* 0x0000002106027276 */ /* 0x000fc8000780002b */
[----:B------:R-:W-:-:S05]  /*5360*/  FMNMX3 R2, R2, -INF , R35, !PT ;  /* 0xff80000002027876 */ /* 0x000fca0007800023 */
[--C-:B------:R-:W-:Y:S01]  /*5370*/  FADD R5, R5, -R2.reuse ;  /* 0x8000000205057221 */ /* 0x100fe20000000000 */
[--C-:B------:R-:W-:Y:S01]  /*5380*/  FADD R44, R44, -R2.reuse ;  /* 0x800000022c2c7221 */ /* 0x100fe20000000000 */
[--C-:B------:R-:W-:Y:S02]  /*5390*/  FADD R45, R45, -R2.reuse ;  /* 0x800000022d2d7221 */ /* 0x100fe40000000000 */
[----:B------:R-:W-:Y:S01]  /*53a0*/  FMUL R5, R5, 1.4426950216293334961 ;  /* 0x3fb8aa3b05057820 */ /* 0x000fe20000400000 */
[----:B------:R-:W-:Y:S01]  /*53b0*/  FMUL R44, R44, 1.4426950216293334961 ;  /* 0x3fb8aa3b2c2c7820 */ /* 0x000fe20000400000 */
[----:B------:R-:W-:Y:S01]  /*53c0*/  FMUL R45, R45, 1.4426950216293334961 ;  /* 0x3fb8aa3b2d2d7820 */ /* 0x000fe20000400000 */
[--C-:B------:R-:W-:Y:S01]  /*53d0*/  FADD R7, R7, -R2.reuse ;  /* 0x8000000207077221 */ /* 0x100fe20000000000 */
[----:B------:R-:W-:Y:S02]  /*53e0*/  FADD R8, R8, -R2 ;  /* 0x8000000208087221 */ /* 0x000fe40000000000 */
[----:B------:R-:W-:Y:S01]  /*53f0*/  MUFU.EX2 R5, R5 ;  /* 0x0000000500057308 */ /* 0x000fe20000000800 */
[----:B------:R-:W-:Y:S01]  /*5400*/  FMUL R7, R7, 1.4426950216293334961 ;  /* 0x3fb8aa3b07077820 */ /* 0x000fe20000400000 */
[----:B------:R-:W-:-:S06]  /*5410*/  FMUL R8, R8, 1.4426950216293334961 ;  /* 0x3fb8aa3b08087820 */ /* 0x000fcc0000400000 */
[----:B------:R-:W3:Y:S01]  /*5420*/  MUFU.EX2 R44, R44 ;  /* 0x0000002c002c7308 */ /* 0x000ee20000000800 */
[--C-:B------:R-:W-:Y:S01]  /*5430*/  FADD R9, R9, -R2.reuse ;  /* 0x8000000209097221 */ /* 0x100fe20000000000 */
[--C-:B------:R-:W-:Y:S01]  /*5440*/  FADD R4, R4, -R2.reuse ;  /* 0x8000000204047221 */ /* 0x100fe20000000000 */
[----:B------:R-:W-:-:S05]  /*5450*/  FADD R11, R11, -R2 ;  /* 0x800000020b0b7221 */ /* 0x000fca0000000000 */
[----:B------:R-:W4:Y:S01]  /*5460*/  MUFU.EX2 R45, R45 ;  /* 0x0000002d002d7308 */ /* 0x000f220000000800 */
[----:B------:R-:W-:Y:S01]  /*5470*/  FMUL R9, R9, 1.4426950216293334961 ;  /* 0x3fb8aa3b09097820 */ /* 0x000fe20000400000 */
[--C-:B------:R-:W-:Y:S01]  /*5480*/  FADD R10, R10, -R2.reuse ;  /* 0x800000020a0a7221 */ /* 0x100fe20000000000 */
[----:B------:R-:W-:Y:S01]  /*5490*/  FADD R18, R18, -R2 ;  /* 0x8000000212127221 */ /* 0x000fe20000000000 */
[----:B------:R-:W-:-:S04]  /*54a0*/  FMUL R4, R4, 1.4426950216293334961 ;  /* 0x3fb8aa3b04047820 */ /* 0x000fc80000400000 */
[----:B------:R-:W0:Y:S01]  /*54b0*/  MUFU.EX2 R6, R7 ;  /* 0x0000000700067308 */ /* 0x000e220000000800 */
[----:B------:R-:W-:Y:S01]  /*54c0*/  FADD R3, R3, -R2 ;  /* 0x8000000203037221 */ /* 0x000fe20000000000 */
[----:B------:R-:W-:Y:S01]  /*54d0*/  FMUL R11, R11, 1.4426950216293334961 ;  /* 0x3fb8aa3b0b0b7820 */ /* 0x000fe20000400000 */
[----:B------:R-:W-:Y:S01]  /*54e0*/  FMUL R10, R10, 1.4426950216293334961 ;  /* 0x3fb8aa3b0a0a7820 */ /* 0x000fe20000400000 */
[----:B------:R-:W-:-:S04]  /*54f0*/  FMUL R18, R18, 1.4426950216293334961 ;  /* 0x3fb8aa3b12127820 */ /* 0x000fc80000400000 */
[----:B------:R-:W0:Y:S01]  /*5500*/  MUFU.EX2 R8, R8 ;  /* 0x0000000800087308 */ /* 0x000e220000000800 */
[----:B------:R-:W-:Y:S01]  /*5510*/  FMUL R3, R3, 1.4426950216293334961 ;  /* 0x3fb8aa3b03037820 */ /* 0x000fe20000400000 */
[----:B------:R-:W-:-:S06]  /*5520*/  FADD R12, R12, -R2 ;  /* 0x800000020c0c7221 */ /* 0x000fcc0000000000 */
[----:B------:R-:W0:Y:S01]  /*5530*/  MUFU.EX2 R9, R9 ;  /* 0x0000000900097308 */ /* 0x000e220000000800 */
[----:B------:R-:W-:Y:S01]  /*5540*/  FMUL R12, R12, 1.4426950216293334961 ;  /* 0x3fb8aa3b0c0c7820 */ /* 0x000fe20000400000 */
[----:B------:R-:W-:-:S06]  /*5550*/  FADD R13, R13, -R2 ;  /* 0x800000020d0d7221 */ /* 0x000fcc0000000000 */
[----:B------:R3:W-:Y:S08]  /*5560*/  MUFU.EX2 R47, R4 ;  /* 0x00000004002f7308 */ /* 0x0007f00000000800 */
[----:B------:R-:W-:Y:S01]  /*5570*/  MUFU.EX2 R7, R11 ;  /* 0x0000000b00077308 */ /* 0x000fe20000000800 */
[----:B---3--:R-:W-:-:S07]  /*5580*/  FADD R4, R5, R44 ;  /* 0x0000002c05047221 */ /* 0x008fce0000000000 */
[----:B------:R-:W-:Y:S01]  /*5590*/  MUFU.EX2 R11, R18 ;  /* 0x00000012000b7308 */ /* 0x000fe20000000800 */
[----:B------:R-:W-:Y:S01]  /*55a0*/  FMUL R13, R13, 1.4426950216293334961 ;  /* 0x3fb8aa3b0d0d7820 */ /* 0x000fe20000400000 */
[----:B------:R-:W-:-:S06]  /*55b0*/  FADD R14, R14, -R2 ;  /* 0x800000020e0e7221 */ /* 0x000fcc0000000000 */
[----:B------:R-:W3:Y:S08]  /*55c0*/  MUFU.EX2 R10, R10 ;  /* 0x0000000a000a7308 */ /* 0x000ef00000000800 */
[----:B------:R4:W-:Y:S02]  /*55d0*/  MUFU.EX2 R18, R3 ;  /* 0x0000000300127308 */ /* 0x0009e40000000800 */
[----:B----4-:R-:W-:-:S06]  /*55e0*/  FADD R3, R45, R4 ;  /* 0x000000042d037221 */ /* 0x010fcc0000000000 */
[----:B------:R-:W4:Y:S01]  /*55f0*/  MUFU.EX2 R12, R12 ;  /* 0x0000000c000c7308 */ /* 0x000f220000000800 */
[----:B0-----:R-:W-:Y:S01]  /*5600*/  FADD R3, R6, R3 ;  /* 0x0000000306037221 */ /* 0x001fe20000000000 */
[----:B------:R-:W-:Y:S01]  /*5610*/  FMUL R14, R14, 1.4426950216293334961 ;  /* 0x3fb8aa3b0e0e7820 */ /* 0x000fe20000400000 */
[----:B------:R-:W-:Y:S02]  /*5620*/  FADD R15, R15, -R2 ;  /* 0x800000020f0f7221 */ /* 0x000fe40000000000 */
[----:B------:R-:W-:-:S03]  /*5630*/  FADD R4, R8, R3 ;  /* 0x0000000308047221 */ /* 0x000fc60000000000 */
[----:B------:R-:W0:Y:S01]  /*5640*/  MUFU.EX2 R13, R13 ;  /* 0x0000000d000d7308 */ /* 0x000e220000000800 */
[----:B------:R-:W-:Y:S01]  /*5650*/  FMUL R15, R15, 1.4426950216293334961 ;  /* 0x3fb8aa3b0f0f7820 */ /* 0x000fe20000400000 */
[----:B------:R-:W-:Y:S01]  /*5660*/  FADD R16, R16, -R2 ;  /* 0x8000000210107221 */ /* 0x000fe20000000000 */
[----:B------:R-:W-:Y:S01]  /*5670*/  FADD R3, R9, R4 ;  /* 0x0000000409037221 */ /* 0x000fe20000000000 */
[----:B------:R-:W-:Y:S02]  /*5680*/  FADD R17, R17, -R2 ;  /* 0x8000000211117221 */ /* 0x000fe40000000000 */
[----:B------:R-:W-:Y:S01]  /*5690*/  FMUL R16, R16, 1.4426950216293334961 ;  /* 0x3fb8aa3b10107820 */ /* 0x000fe20000400000 */
[----:B---3--:R-:W-:Y:S01]  /*56a0*/  FADD R4, R10, R3 ;  /* 0x000000030a047221 */ /* 0x008fe20000000000 */
[----:B------:R-:W3:Y:S01]  /*56b0*/  MUFU.EX2 R14, R14 ;  /* 0x0000000e000e7308 */ /* 0x000ee20000000800 */
[----:B------:R-:W-:Y:S02]  /*56c0*/  FMUL R17, R17, 1.4426950216293334961 ;  /* 0x3fb8aa3b11117820 */ /* 0x000fe40000400000 */
[----:B------:R-:W-:-:S05]  /*56d0*/  FADD R3, R7, R4 ;  /* 0x0000000407037221 */ /* 0x000fca0000000000 */
[----:B------:R-:W1:Y:S01]  /*56e0*/  MUFU.EX2 R15, R15 ;  /* 0x0000000f000f7308 */ /* 0x000e620000000800 */
[----:B----4-:R-:W-:Y:S01]  /*56f0*/  FADD R4, R12, R3 ;  /* 0x000000030c047221 */ /* 0x010fe20000000000 */
[----:B------:R-:W-:-:S06]  /*5700*/  FADD R19, R19, -R2 ;  /* 0x8000000213137221 */ /* 0x000fcc0000000000 */
[----:B------:R-:W4:Y:S01]  /*5710*/  MUFU.EX2 R16, R16 ;  /* 0x0000001000107308 */ /* 0x000f220000000800 */
[----:B0-----:R-:W-:Y:S01]  /*5720*/  FADD R3, R13, R4 ;  /* 0x000000040d037221 */ /* 0x001fe20000000000 */
[----:B------:R-:W-:-:S06]  /*5730*/  FMUL R19, R19, 1.4426950216293334961 ;  /* 0x3fb8aa3b13137820 */ /* 0x000fcc0000400000 */
[----:B------:R-:W0:Y:S01]  /*5740*/  MUFU.EX2 R17, R17 ;  /* 0x0000001100117308 */ /* 0x000e220000000800 */
[----:B---3--:R-:W-:Y:S01]  /*5750*/  FADD R4, R14, R3 ;  /* 0x000000030e047221 */ /* 0x008fe20000000000 */
[----:B------:R-:W-:-:S03]  /*5760*/  FADD R21, R21, -R2 ;  /* 0x8000000215157221 */ /* 0x000fc60000000000 */
[----:B-1----:R-:W-:-:S03]  /*5770*/  FADD R3, R15, R4 ;  /* 0x000000040f037221 */ /* 0x002fc60000000000 */
[----:B------:R-:W1:Y:S01]  /*5780*/  MUFU.EX2 R46, R19 ;  /* 0x00000013002e7308 */ /* 0x000e620000000800 */
[----:B------:R-:W-:Y:S01]  /*5790*/  FMUL R21, R21, 1.4426950216293334961 ;  /* 0x3fb8aa3b15157820 */ /* 0x000fe20000400000 */
[----:B----4-:R-:W-:Y:S01]  /*57a0*/  FADD R4, R16, R3 ;  /* 0x0000000310047221 */ /* 0x010fe20000000000 */
[--C-:B------:R-:W-:Y:S01]  /*57b0*/  FADD R23, R23, -R2.reuse ;  /* 0x8000000217177221 */ /* 0x100fe20000000000 */
[----:B------:R-:W-:-:S04]  /*57c0*/  FADD R38, R38, -R2 ;  /* 0x8000000226267221 */ /* 0x000fc80000000000 */
[----:B------:R-:W3:Y:S01]  /*57d0*/  MUFU.EX2 R48, R21 ;  /* 0x0000001500307308 */ /* 0x000ee20000000800 */
[----:B0-----:R-:W-:Y:S01]  /*57e0*/  FADD R4, R17, R4 ;  /* 0x0000000411047221 */ /* 0x001fe20000000000 */
[----:B------:R-:W-:Y:S01]  /*57f0*/  FMUL R23, R23, 1.4426950216293334961 ;  /* 0x3fb8aa3b17177820 */ /* 0x000fe20000400000 */
[----:B------:R-:W-:Y:S02]  /*5800*/  FMUL R38, R38, 1.4426950216293334961 ;  /* 0x3fb8aa3b26267820 */ /* 0x000fe40000400000 */
[----:B------:R-:W-:Y:S01]  /*5810*/  FADD R3, R11, R4 ;  /* 0x000000040b037221 */ /* 0x000fe20000000000 */
[--C-:B------:R-:W-:Y:S02]  /*5820*/  FADD R25, R25, -R2.reuse ;  /* 0x8000000219197221 */ /* 0x100fe40000000000 */
[----:B------:R-:W0:Y:S01]  /*5830*/  MUFU.EX2 R23, R23 ;  /* 0x0000001700177308 */ /* 0x000e220000000800 */
[----:B-1----:R-:W-:Y:S01]  /*5840*/  FADD R4, R46, R3 ;  /* 0x000000032e047221 */ /* 0x002fe20000000000 */
[----:B------:R-:W-:Y:S01]  /*5850*/  FMUL R25, R25, 1.4426950216293334961 ;  /* 0x3fb8aa3b19197820 */ /* 0x000fe20000400000 */
[----:B------:R-:W-:-:S02]  /*5860*/  FADD R39, R39, -R2 ;  /* 0x8000000227277221 */ /* 0x000fc40000000000 */
[----:B------:R-:W-:-:S03]  /*5870*/  FADD R3, R47, R4 ;  /* 0x000000042f037221 */ /* 0x000fc60000000000 */
[----:B------:R-:W1:Y:S01]  /*5880*/  MUFU.EX2 R38, R38 ;  /* 0x0000002600267308 */ /* 0x000e620000000800 */
[----:B------:R-:W-:Y:S01]  /*5890*/  FMUL R39, R39, 1.4426950216293334961 ;  /* 0x3fb8aa3b27277820 */ /* 0x000fe20000400000 */
[----:B---3--:R-:W-:Y:S01]  /*58a0*/  FADD R3, R48, R3 ;  /* 0x0000000330037221 */ /* 0x008fe20000000000 */
[--C-:B------:R-:W-:Y:S01]  /*58b0*/  FADD R27, R27, -R2.reuse ;  /* 0x800000021b1b7221 */ /* 0x100fe20000000000 */
[--C-:B------:R-:W-:Y:S01]  /*58c0*/  FADD R42, R42, -R2.reuse ;  /* 0x800000022a2a7221 */ /* 0x100fe20000000000 */
[--C-:B------:R-:W-:Y:S01]  /*58d0*/  FADD R40, R40, -R2.reuse ;  /* 0x8000000228287221 */ /* 0x100fe20000000000 */
[----:B------:R-:W-:Y:S02]  /*58e0*/  FADD R4, R18, R3 ;  /* 0x0000000312047221 */ /* 0x000fe40000000000 */
[----:B------:R-:W3:Y:S01]  /*58f0*/  MUFU.EX2 R25, R25 ;  /* 0x0000001900197308 */ /* 0x000ee20000000800 */
[----:B------:R-:W-:Y:S01]  /*5900*/  FMUL R27, R27, 1.4426950216293334961 ;  /* 0x3fb8aa3b1b1b7820 */ /* 0x000fe20000400000 */
[----:B------:R-:W-:Y:S01]  /*5910*/  FMUL R42, R42, 1.4426950216293334961 ;  /* 0x3fb8aa3b2a2a7820 */ /* 0x000fe20000400000 */
[----:B------:R-:W-:Y:S01]  /*5920*/  FMUL R40, R40, 1.4426950216293334961 ;  /* 0x3fb8aa3b28287820 */ /* 0x000fe20000400000 */
[----:B------:R-:W-:Y:S01]  /*5930*/  FADD R29, R29, -R2 ;  /* 0x800000021d1d7221 */ /* 0x000fe20000000000 */
[----:B0-----:R-:W-:-:S03]  /*5940*/  FADD R3, R23, R4 ;  /* 0x0000000417037221 */ /* 0x001fc60000000000 */
[----:B------:R-:W0:Y:S01]  /*5950*/  MUFU.EX2 R39, R39 ;  /* 0x0000002700277308 */ /* 0x000e220000000800 */
[--C-:B------:R-:W-:Y:S01]  /*5960*/  FADD R35, R35, -R2.reuse ;  /* 0x8000000223237221 */ /* 0x100fe20000000000 */
[--C-:B------:R-:W-:Y:S01]  /*5970*/  FADD R41, R41, -R2.reuse ;  /* 0x8000000229297221 */ /* 0x100fe20000000000 */
[--C-:B------:R-:W-:Y:S01]  /*5980*/  FADD R31, R31, -R2.reuse ;  /* 0x800000021f1f7221 */ /* 0x100fe20000000000 */
[--C-:B------:R-:W-:Y:S01]  /*5990*/  FADD R33, R33, -R2.reuse ;  /* 0x8000000221217221 */ /* 0x100fe20000000000 */
[----:B------:R-:W-:Y:S01]  /*59a0*/  FADD R43, R43, -R2 ;  /* 0x800000022b2b7221 */ /* 0x000fe20000000000 */
[----:B------:R-:W-:Y:S02]  /*59b0*/  FMUL R29, R29, 1.4426950216293334961 ;  /* 0x3fb8aa3b1d1d7820 */ /* 0x000fe40000400000 */
[----:B------:R-:W4:Y:S01]  /*59c0*/  MUFU.EX2 R50, R27 ;  /* 0x0000001b00327308 */ /* 0x000f220000000800 */
[----:B------:R-:W-:Y:S01]  /*59d0*/  FMUL R41, R41, 1.4426950216293334961 ;  /* 0x3fb8aa3b29297820 */ /* 0x000fe20000400000 */
[----:B------:R-:W-:Y:S01]  /*59e0*/  FMUL R31, R31, 1.4426950216293334961 ;  /* 0x3fb8aa3b1f1f7820 */ /* 0x000fe20000400000 */
[----:B------:R-:W-:Y:S01]  /*59f0*/  FMUL R33, R33, 1.4426950216293334961 ;  /* 0x3fb8aa3b21217820 */ /* 0x000fe20000400000 */
[----:B------:R-:W-:-:S04]  /*5a00*/  FMUL R43, R43, 1.4426950216293334961 ;  /* 0x3fb8aa3b2b2b7820 */ /* 0x000fc80000400000 */
[----:B------:R1:W-:Y:S01]  /*5a10*/  MUFU.EX2 R134, R42 ;  /* 0x0000002a00867308 */ /* 0x0003e20000000800 */
[----:B------:R-:W-:Y:S01]  /*5a20*/  F2FP.F16.F32.PACK_AB R4, R44, R5 ;  /* 0x000000052c04723e */ /* 0x000fe200000000ff */
[----:B-1----:R-:W-:Y:S01]  /*5a30*/  FADD R42, R38, R3 ;  /* 0x00000003262a7221 */ /* 0x002fe20000000000 */
[----:B------:R-:W-:-:S05]  /*5a40*/  FMUL R3, R35, 1.4426950216293334961 ;  /* 0x3fb8aa3b23037820 */ /* 0x000fca0000400000 */
[----:B------:R-:W1:Y:S01]  /*5a50*/  MUFU.EX2 R40, R40 ;  /* 0x0000002800287308 */ /* 0x000e620000000800 */
[----:B------:R-:W-:Y:S01]  /*5a60*/  F2FP.F16.F32.PACK_AB R5, R6, R45 ;  /* 0x0000002d0605723e */ /* 0x000fe200000000ff */
[----:B---3--:R-:W-:Y:S01]  /*5a70*/  FADD R42, R25, R42 ;  /* 0x0000002a192a7221 */ /* 0x008fe20000000000 */
[----:B------:R-:W-:-:S05]  /*5a80*/  F2FP.F16.F32.PACK_AB R6, R9, R8 ;  /* 0x000000080906723e */ /* 0x000fca00000000ff */
[----:B------:R-:W3:Y:S01]  /*5a90*/  MUFU.EX2 R29, R29 ;  /* 0x0000001d001d7308 */ /* 0x000ee20000000800 */
[----:B------:R-:W-:Y:S01]  /*5aa0*/  F2FP.F16.F32.PACK_AB R8, R13, R12 ;  /* 0x0000000c0d08723e */ /* 0x000fe200000000ff */
[----:B0-----:R-:W-:-:S06]  /*5ab0*/  FADD R13, R39, R42 ;  /* 0x0000002a270d7221 */ /* 0x001fcc0000000000 */
[----:B------:R-:W-:Y:S01]  /*5ac0*/  MUFU.EX2 R52, R41 ;  /* 0x0000002900347308 */ /* 0x000fe20000000800 */
[----:B------:R-:W-:-:S07]  /*5ad0*/  UIADD3 UR14, UPT, UPT, UR7, 0x140, URZ ;  /* 0x00000140070e7890 */ /* 0x000fce000fffe0ff */
[----:B------:R-:W0:Y:S01]  /*5ae0*/  MUFU.EX2 R137, R31 ;  /* 0x0000001f00897308 */ /* 0x000e220000000800 */
[----:B------:R-:W-:-:S07]  /*5af0*/  F2FP.F16.F32.PACK_AB R9, R15, R14 ;  /* 0x0000000e0f09723e */ /* 0x000fce00000000ff */
[----:B------:R-:W0:Y:S08]  /*5b00*/  MUFU.EX2 R133, R33 ;  /* 0x0000002100857308 */ /* 0x000e300000000800 */
[----:B------:R-:W-:Y:S08]  /*5b10*/  MUFU.EX2 R132, R43 ;  /* 0x0000002b00847308 */ /* 0x000ff00000000800 */
[----:B------:R-:W0:Y:S01]  /*5b20*/  MUFU.EX2 R3, R3 ;  /* 0x0000000300037308 */ /* 0x000e220000000800 */
[----:B----4-:R-:W-:Y:S01]  /*5b30*/  FADD R15, R50, R13 ;  /* 0x0000000d320f7221 */ /* 0x010fe20000000000 */
[----:B------:R-:W-:Y:S01]  /*5b40*/  LOP3.LUT R135, R147, 0xff, RZ, 0xc0, !PT ;  /* 0x000000ff93877812 */ /* 0x000fe200078ec0ff */
[----:B------:R-:W-:Y:S01]  /*5b50*/  UIADD3 UR9, UPT, UPT, UR9, UR14, URZ ;  /* 0x0000000e09097290 */ /* 0x000fe2000fffe0ff */
[----:B------:R-:W-:-:S02]  /*5b60*/  F2FP.F16.F32.PACK_AB R7, R7, R10 ;  /* 0x0000000a0707723e */ /* 0x000fc400000000ff */
[----:B------:R-:W-:Y:S01]  /*5b70*/  F2FP.F16.F32.PACK_AB R10, R17, R16 ;  /* 0x00000010110a723e */ /* 0x000fe200000000ff */
[----:B-1----:R-:W-:Y:S01]  /*5b80*/  FADD R16, R40, R15 ;  /* 0x0000000f28107221 */ /* 0x002fe20000000000 */
[----:B------:R-:W-:Y:S01]  /*5b90*/  SHF.R.U32.HI R54, RZ, 0x2, R37 ;  /* 0x00000002ff367819 */ /* 0x000fe20000011625 */
[----:B------:R-:W-:Y:S01]  /*5ba0*/  ULEA UR10, UR10, UR9, 0x2 ;  /* 0x000000090a0a7291 */ /* 0x000fe2000f8e10ff */
[----:B------:R-:W-:Y:S01]  /*5bb0*/  SHF.L.U32 R135, R135, 0x1, RZ ;  /* 0x0000000187877819 */ /* 0x000fe200000006ff */
[----:B---3--:R-:W-:Y:S01]  /*5bc0*/  FADD R21, R29, R16 ;  /* 0x000000101d157221 */ /* 0x008fe20000000000 */
[----:B------:R-:W-:Y:S02]  /*5bd0*/  F2FP.F16.F32.PACK_AB R13, R23, R18 ;  /* 0x00000012170d723e */ /* 0x000fe400000000ff */
[----:B------:R-:W-:Y:S02]  /*5be0*/  LOP3.LUT R135, R135, R54, RZ, 0x3c, !PT ;  /* 0x0000003687877212 */ /* 0x000fe400078e3cff */
[----:B------:R-:W-:-:S02]  /*5bf0*/  F2FP.F16.F32.PACK_AB R11, R46, R11 ;  /* 0x0000000b2e0b723e */ /* 0x000fc400000000ff */
[----:B------:R-:W-:Y:S02]  /*5c00*/  F2FP.F16.F32.PACK_AB R12, R48, R47 ;  /* 0x0000002f300c723e */ /* 0x000fe400000000ff */
[----:B------:R-:W-:Y:S02]  /*5c10*/  F2FP.F16.F32.PACK_AB R14, R25, R38 ;  /* 0x00000026190e723e */ /* 0x000fe400000000ff */
[----:B------:R-:W-:Y:S02]  /*5c20*/  F2FP.F16.F32.PACK_AB R15, R50, R39 ;  /* 0x00000027320f723e */ /* 0x000fe400000000ff */
[----:B------:R-:W-:Y:S02]  /*5c30*/  F2FP.F16.F32.PACK_AB R16, R29, R40 ;  /* 0x000000281d10723e */ /* 0x000fe400000000ff */
[----:B0-----:R-:W-:Y:S02]  /*5c40*/  F2FP.F16.F32.PACK_AB R17, R137, R52 ;  /* 0x000000348911723e */ /* 0x001fe400000000ff */
[----:B------:R-:W-:-:S02]  /*5c50*/  F2FP.F16.F32.PACK_AB R18, R133, R134 ;  /* 0x000000868512723e */ /* 0x000fc400000000ff */
[----:B------:R-:W-:Y:S01]  /*5c60*/  F2FP.F16.F32.PACK_AB R19, R3, R132 ;  /* 0x000000840313723e */ /* 0x000fe200000000ff */
[----:B--2---:R-:W-:Y:S06]  /*5c70*/  @!P0 BRA `(.L_x_9) ;  /* 0x0000000000048947 */ /* 0x004fec0003800000 */
[----:B------:R0:W-:Y:S02]  /*5c80*/  STTM.x16 tmem[UR10], R4 ;  /* 0x00000004000079ed */ /* 0x0001e4000824000a */
.L_x_9:
[----:B-----5:R1:W-:Y:S01]  /*5c90*/  STS.U16 [R135+UR5+0x10000], R0 ;  /* 0x0100000087007988 */ /* 0x0203e20008000405 */
[----:B0-----:R-:W-:Y:S01]  /*5ca0*/  FADD R4, -R2, -INF ;  /* 0xff80000002047421 */ /* 0x001fe20000000100 */
[----:B------:R-:W-:Y:S02]  /*5cb0*/  FADD R218, R52, R21 ;  /* 0x0000001534da7221 */ /* 0x000fe40000000000 */
[----:B------:R-:W-:Y:S02]  /*5cc0*/  STS.U16 [R135+UR5+0x10200], R20 ;  /* 0x0102001487007988 */ /* 0x000fe40008000405 */
[----:B------:R-:W-:Y:S02]  /*5cd0*/  FADD R137, R137, R218 ;  /* 0x000000da89897221 */ /* 0x000fe40000000000 */
[----:B------:R-:W-:Y:S01]  /*5ce0*/  STS.U16 [R135+UR5+0x10400], R22 ;  /* 0x0104001687007988 */ /* 0x000fe20008000405 */
[----:B-1----:R-:W-:-:S03]  /*5cf0*/  FMUL R0, R4, 1.4426950216293334961 ;  /* 0x3fb8aa3b04007820 */ /* 0x002fc60000400000 */
[----:B------:R-:W-:Y:S04]  /*5d00*/  STS.U16 [R135+UR5+0x10600], R24 ;  /* 0x0106001887007988 */ /* 0x000fe80008000405 */
[----:B------:R-:W-:Y:S01]  /*5d10*/  STS.U16 [R135+UR5+0x10800], R26 ;  /* 0x0108001a87007988 */ /* 0x000fe20008000405 */
[----:B------:R-:W0:Y:S03]  /*5d20*/  MUFU.EX2 R0, R0 ;  /* 0x0000000000007308 */ /* 0x000e260000000800 */
[----:B------:R-:W-:Y:S04]  /*5d30*/  STS.U16 [R135+UR5+0x10a00], R28 ;  /* 0x010a001c87007988 */ /* 0x000fe80008000405 */
[----:B------:R-:W-:Y:S04]  /*5d40*/  STS.U16 [R135+UR5+0x10c00], R30 ;  /* 0x010c001e87007988 */ /* 0x000fe80008000405 */
[----:B------:R-:W-:Y:S04]  /*5d50*/  STS.U16 [R135+UR5+0x10e00], R32 ;  /* 0x010e002087007988 */ /* 0x000fe80008000405 */
[----:B------:R-:W-:Y:S04]  /*5d60*/  STS.U16 [R135+UR5+0x11000], R34 ;  /* 0x0110002287007988 */ /* 0x000fe80008000405 */
[----:B------:R1:W-:Y:S04]  /*5d70*/  STS.U16 [R135+UR5+0x11200], R36 ;  /* 0x0112002487007988 */ /* 0x0003e80008000405 */
[----:B------:R2:W-:Y:S04]  /*5d80*/  STS.U16 [R135+UR5+0x11400], R138 ;  /* 0x0114008a87007988 */ /* 0x0005e80008000405 */
[----:B------:R2:W-:Y:S04]  /*5d90*/  STS.U16 [R135+UR5+0x11600], R140 ;  /* 0x0116008c87007988 */ /* 0x0005e80008000405 */
[----:B------:R2:W-:Y:S04]  /*5da0*/  STS.U16 [R135+UR5+0x11800], R142 ;  /* 0x0118008e87007988 */ /* 0x0005e80008000405 */
[----:B------:R2:W-:Y:S04]  /*5db0*/  STS.U16 [R135+UR5+0x11a00], R144 ;  /* 0x011a009087007988 */ /* 0x0005e80008000405 */
[----:B------:R2:W-:Y:S04]  /*5dc0*/  STS.U16 [R135+UR5+0x11c00], R146 ;  /* 0x011c009287007988 */ /* 0x0005e80008000405 */
[----:B------:R2:W-:Y:S01]  /*5dd0*/  STS.U16 [R135+UR5+0x11e00], R216 ;  /* 0x011e00d887007988 */ /* 0x0005e20008000405 */
[----:B------:R-:W3:Y:S02]  /*5de0*/  FENCE.VIEW.ASYNC.T ;  /* 0x00000000000073c6 */ /* 0x000ee40000000200 */
[----:B---3--:R-:W-:Y:S06]  /*5df0*/  BAR.SYNC.DEFER_BLOCKING 0x0 ;  /* 0x0000000000007b1d */ /* 0x008fec0000010000 */
[----:B-1----:R-:W1:Y:S01]  /*5e00*/  LDTM.x128 R4, tmem[UR12] ;  /* 0x0000000c000479ee */ /* 0x002e6200083c0000 */
[----:B------:R-:W-:Y:S01]  /*5e10*/  NOP ;  /* 0x0000000000007918 */ /* 0x000fe20000000000 */
[----:B0-2---:R-:W-:Y:S05]  /*5e20*/  @!P0 BRA `(.L_x_10) ;  /* 0x0000000800048947 */ /* 0x005fea0003800000 */
[C---:B-1----:R-:W-:Y:S01]  /*5e30*/  FMUL R4, R0.reuse, R4 ;  /* 0x0000000400047220 */ /* 0x042fe20000400000 */
[C---:B------:R-:W-:Y:S01]  /*5e40*/  FMUL R5, R0.reuse, R5 ;  /* 0x0000000500057220 */ /* 0x040fe20000400000 */
        /* <DEDUP_REMOVED lines=125> */
[----:B------:R-:W-:-:S04]  /*6620*/  FMUL R131, R0, R131 ;  /* 0x0000008300837220 */ /* 0x000fc80000400000 */
[----:B------:R0:W-:Y:S03]  /*6630*/  STTM.x128 tmem[UR12], R4 ;  /* 0x00000004000079ed */ /* 0x0001e600083c000c */
.L_x_10:
[----:B-1----:R-:W1:Y:S02]  /*6640*/  FENCE.VIEW.ASYNC.T ;  /* 0x00000000000073c6 */ /* 0x002e640000000200 */
[----:B-1----:R-:W-:Y:S01]  /*6650*/  BAR.SYNC.DEFER_BLOCKING 0x0 ;  /* 0x0000000000007b1d */ /* 0x002fe20000010000 */
[----:B------:R-:W-:Y:S01]  /*6660*/  FADD R134, R134, R137 ;  /* 0x0000008986867221 */ /* 0x000fe20000000000 */
[----:B------:R-:W-:-:S03]  /*6670*/  UIADD3 UR71, UPT, UPT, UR5, 0x16000, URZ ;  /* 0x0001600005477890 */ /* 0x000fc6000fffe0ff */
[----:B------:R-:W-:-:S04]  /*6680*/  FADD R133, R133, R134 ;  /* 0x0000008685857221 */ /* 0x000fc80000000000 */
[----:B------:R-:W-:-:S04]  /*6690*/  FADD R132, R132, R133 ;  /* 0x0000008584847221 */ /* 0x000fc80000000000 */
[----:B------:R-:W-:-:S04]  /*66a0*/  FADD R3, R3, R132 ;  /* 0x0000008403037221 */ /* 0x000fc80000000000 */
[----:B------:R-:W-:Y:S01]  /*66b0*/  FADD R3, R0, R3 ;  /* 0x0000000300037221 */ /* 0x000fe20000000000 */
[----:B------:R-:W-:-:S04]  /*66c0*/  FSEL R0, R2, -INF , P0 ;  /* 0xff80000002007808 */ /* 0x000fc80000000000 */
[----:B------:R-:W-:Y:S01]  /*66d0*/  FSEL R146, R3, 1, P0 ;  /* 0x3f80000003927808 */ /* 0x000fe20000000000 */
[----:B------:R1:W-:Y:S06]  /*66e0*/  MEMBAR.ALL.CTA ;  /* 0x0000000000007992 */ /* 0x0003ec0000008000 */
[----:B-1----:R-:W1:Y:S02]  /*66f0*/  FENCE.VIEW.ASYNC.S ;  /* 0x00000000000073c6 */ /* 0x002e640000000000 */
[----:B-1----:R-:W-:Y:S06]  /*6700*/  BAR.SYNC.DEFER_BLOCKING 0x0 ;  /* 0x0000000000007b1d */ /* 0x002fec0000010000 */
[----:B------:R-:W-:Y:S05]  /*6710*/  @!P1 BRA `(.L_x_11) ;  /* 0x00000000008c9947 */ /* 0x000fea0003800000 */
[----:B------:R-:W-:Y:S01]  /*6720*/  UIADD3 UR9, UPT, UPT, UR5, 0x10000, URZ ;  /* 0x0001000005097890 */ /* 0x000fe2000fffe0ff */
[----:B------:R-:W-:Y:S01]  /*6730*/  BSSY.RECONVERGENT B0, `(.L_x_12) ;  /* 0x0000020000007945 */ /* 0x000fe20003800200 */
[----:B------:R-:W-:Y:S01]  /*6740*/  UMOV UR20, 0xfffffffe ;  /* 0xfffffffe00147882 */ /* 0x000fe20000000000 */
[----:B------:R-:W-:Y:S01]  /*6750*/  UMOV UR21, 0x7fffbfdf ;  /* 0x7fffbfdf00157882 */ /* 0x000fe20000000000 */
[----:B------:R-:W-:Y:S01]  /*6760*/  USHF.R.U32.HI UR9, URZ, 0x4, UR9 ;  /* 0x00000004ff097899 */ /* 0x000fe20008011609 */
[----:B------:R-:W-:Y:S01]  /*6770*/  UMOV UR19, URZ ;  /* 0x000000ff00137c82 */ /* 0x000fe20008000000 */
[----:B------:R-:W-:Y:S02]  /*6780*/  ELECT P0, URZ, PT ;  /* 0x0000000000ff782f */ /* 0x000fe40003800000 */
[----:B------:R-:W-:Y:S02]  /*6790*/  USGXT.U32 UR18, UR9, 0xe ;  /* 0x0000000e0912789a */ /* 0x000fe40008000000 */
[----:B------:R-:W-:-:S02]  /*67a0*/  UIADD3 UR9, UPT, UPT, UR7, 0x148, URZ ;  /* 0x0000014807097890 */ /* 0x000fc4000fffe0ff */
[----:B------:R-:W-:Y:S02]  /*67b0*/  UIADD3.64 UR20, UPT, UPT, UR18, -UR20, URZ ;  /* 0x8000001412147297 */ /* 0x000fe4000fffe0ff */
[----:B------:R-:W-:Y:S02]  /*67c0*/  UIADD3 UR22, UPT, UPT, UR7, 0x80, URZ ;  /* 0x0000008007167890 */ /* 0x000fe4000fffe0ff */
[----:B------:R-:W-:Y:S02]  /*67d0*/  UIADD3 UR23, UPT, UPT, UR7, 0x150, URZ ;  /* 0x0000015007177890 */ /* 0x000fe4000fffe0ff */
[----:B------:R-:W-:Y:S02]  /*67e0*/  UIADD3 UR25, UPT, UPT, UR7, 0x80, URZ ;  /* 0x0000008007197890 */ /* 0x000fe4000fffe0ff */
[----:B------:R-:W-:Y:S01]  /*67f0*/  UIADD3 UR24, UPT, UPT, UR7, 0x158, URZ ;  /* 0x0000015807187890 */ /* 0x000fe2000fffe0ff */
[----:B------:R-:W-:Y:S01]  /*6800*/  UMOV UR26, 0x0 ;  /* 0x00000000001a7882 */ /* 0x000fe20000000000 */
[----:B------:R-:W-:Y:S01]  /*6810*/  UMOV UR27, 0x8200010 ;  /* 0x08200010001b7882 */ /* 0x000fe20000000000 */
[----:B------:R-:W-:Y:S01]  /*6820*/  UMOV UR19, 0x80004020 ;  /* 0x8000402000137882 */ /* 0x000fe20000000000 */
[----:B------:R-:W-:Y:S01]  /*6830*/  UMOV UR28, 0x0 ;  /* 0x00000000001c7882 */ /* 0x000fe20000000000 */
[----:B------:R-:W-:Y:S01]  /*6840*/  UMOV UR29, 0x8200010 ;  /* 0x08200010001d7882 */ /* 0x000fe20000000000 */
[----:B------:R-:W-:Y:S01]  /*6850*/  UMOV UR30, 0x0 ;  /* 0x00000000001e7882 */ /* 0x000fe20000000000 */
[----:B------:R-:W-:Y:S01]  /*6860*/  UMOV UR31, 0x8200010 ;  /* 0x08200010001f7882 */ /* 0x000fe20000000000 */
[----:B------:R1:W-:Y:S01]  /*6870*/  UTCHMMA tmem[UR14], gdesc[UR18], tmem[UR7], tmem[UR26], idesc[UR27], UPT ;  /* 0x00ff1a120e0079ea */ /* 0x0003e2000b800007 */
[----:B------:R-:W-:Y:S01]  /*6880*/  UMOV UR32, 0x0 ;  /* 0x0000000000207882 */ /* 0x000fe20000000000 */
[----:B------:R-:W-:Y:S01]  /*6890*/  UMOV UR33, 0x8200010 ;  /* 0x0820001000217882 */ /* 0x000fe20000000000 */
[----:B------:R1:W-:Y:S01]  /*68a0*/  UTCHMMA tmem[UR9], gdesc[UR20], tmem[UR7], tmem[UR28], idesc[UR29], UPT ;  /* 0x00ff1c14090079ea */ /* 0x0003e2000b800007 */
[----:B------:R1:W-:Y:S01]  /*68b0*/  UTCHMMA tmem[UR23], gdesc[UR18], tmem[UR22], tmem[UR30], idesc[UR31], UPT ;  /* 0x00ff1e12170079ea */ /* 0x0003e2000b800016 */
[----:B------:R1:W-:Y:S01]  /*68c0*/  UTCHMMA tmem[UR24], gdesc[UR20], tmem[UR25], tmem[UR32], idesc[UR33], UPT ;  /* 0x00ff2014180079ea */ /* 0x0003e2000b800019 */
[----:B------:R-:W-:Y:S05]  /*68d0*/  @!P0 BRA `(.L_x_13) ;  /* 0x0000000000148947 */ /* 0x000fea0003800000 */
[----:B-1----:R-:W-:Y:S01]  /*68e0*/  UMOV UR18, UR71 ;  /* 0x0000004700127c82 */ /* 0x002fe20008000000 */
[----:B------:R-:W-:Y:S02]  /*68f0*/  UMOV UR19, URZ ;  /* 0x000000ff00137c82 */ /* 0x000fe40008000000 */
[----:B------:R-:W-:Y:S02]  /*6900*/  UMOV UR9, UR18 ;  /* 0x0000001200097c82 */ /* 0x000fe40008000000 */
[----:B------:R2:W-:Y:S01]  /*6910*/  UTCBAR [UR9], URZ ;  /* 0x000000ff090073e9 */ /* 0x0005e200080000ff */
[----:B------:R-:W-:Y:S02]  /*6920*/  NOP ;  /* 0x0000000000007918 */ /* 0x000fe40000000000 */
.L_x_13:
[----:B-12---:R-:W-:Y:S05]  /*6930*/  BSYNC.RECONVERGENT B0 ;  /* 0x0000000000007941 */ /* 0x006fea0003800200 */
.L_x_12:
[----:B------:R-:W-:Y:S05]  /*6940*/  BRA `(.L_x_14) ;  /* 0x0000000000087947 */ /* 0x000fea0003800000 */
.L_x_11:
[----:B------:R-:W-:-:S09]  /*6950*/  UISETP.GE.AND UP2, UPT, UR11, URZ, UPT ;  /* 0x000000ff0b00728c */ /* 0x000fd2000bf46270 */
[----:B------:R-:W-:Y:S05]  /*6960*/  BRA.U !UP2, `(.L_x_15) ;  /* 0x000000350a007547 */ /* 0x000fea000b800000 */
.L_x_14:
[----:B------:R-:W-:Y:S01]  /*6970*/  USHF.R.U32.HI UR76, URZ, 0x4, UR15 ;  /* 0x00000004ff4c7899 */ /* 0x000fe2000801160f */
[----:B0-----:R-:W-:Y:S01]  /*6980*/  HFMA2 R36, -RZ, RZ, 0, 0 ;  /* 0x00000000ff247431 */ /* 0x001fe200000001ff */
[----:B------:R-:W-:Y:S01]  /*6990*/  UIADD3 UR18, UPT, UPT, UR5, 0x14000, URZ ;  /* 0x0001400005127890 */ /* 0x000fe2000fffe0ff */
[----:B------:R-:W-:Y:S01]  /*69a0*/  HFMA2 R132, -RZ, RZ, 0, 0 ;  /* 0x00000000ff847431 */ /* 0x000fe200000001ff */
[----:B------:R-:W-:Y:S01]  /*69b0*/  USHF.R.U32.HI UR73, URZ, 0x4, UR5 ;  /* 0x00000004ff497899 */ /* 0x000fe20008011605 */
[----:B------:R-:W-:Y:S01]  /*69c0*/  MOV R3, RZ ;  /* 0x000000ff00037202 */ /* 0x000fe20000000f00 */
[----:B------:R-:W-:Y:S01]  /*69d0*/  USGXT.U32 UR76, UR76, 0xe ;  /* 0x0000000e4c4c789a */ /* 0x000fe20008000000 */
[----:B------:R-:W-:Y:S01]  /*69e0*/  MOV R142, RZ ;  /* 0x000000ff008e7202 */ /* 0x000fe20000000f00 */
[----:B------:R-:W-:Y:S01]  /*69f0*/  USHF.R.U32.HI UR18, URZ, 0x4, UR18 ;  /* 0x00000004ff127899 */ /* 0x000fe20008011612 */
[----:B------:R-:W0:Y:S01]  /*6a00*/  LDCU UR72, c[0x0][0x3d4] ;  /* 0x00007a80ff4877ac */ /* 0x000e220008000800 */
[----:B------:R-:W-:-:S02]  /*6a10*/  USGXT.U32 UR73, UR73, 0xe ;  /* 0x0000000e4949789a */ /* 0x000fc40008000000 */
[----:B------:R-:W-:Y:S02]  /*6a20*/  USGXT.U32 UR56, UR18, 0xe ;  /* 0x0000000e1238789a */ /* 0x000fe40008000000 */
[----:B------:R-:W-:Y:S02]  /*6a30*/  UIADD3 UR20, UP3, UPT, UR76, 0x2, URZ ;  /* 0x000000024c147890 */ /* 0x000fe4000ff7e0ff */
[----:B------:R-:W-:Y:S02]  /*6a40*/  USHF.L.U32 UR15, UR8, 0x5, URZ ;  /* 0x00000005080f7899 */ /* 0x000fe400080006ff */
[----:B------:R-:W-:Y:S01]  /*6a50*/  UIADD3 UR18, UP4, UPT, UR73, 0x4000080, URZ ;  /* 0x0400008049127890 */ /* 0x000fe2000ff9e0ff */
[----:B------:R-:W-:Y:S01]  /*6a60*/  UMOV UR8, URZ ;  /* 0x000000ff00087c82 */ /* 0x000fe20008000000 */
[----:B------:R-:W-:Y:S01]  /*6a70*/  UMOV UR9, URZ ;  /* 0x000000ff00097c82 */ /* 0x000fe20008000000 */
[----:B------:R-:W-:Y:S01]  /*6a80*/  UIADD3.X UR21, UPT, UPT, UR8, 0x40004040, URZ, UP3, !UPT ;  /* 0x4000404008157890 */ /* 0x000fe20009ffe4ff */
[----:B------:R-:W-:Y:S01]  /*6a90*/  MOV R134, UR15 ;  /* 0x0000000f00867c02 */ /* 0x000fe20008000f00 */
[----:B------:R-:W-:-:S02]  /*6aa0*/  UIADD3.X UR19, UPT, UPT, UR9, 0x40004040, URZ, UP4, !UPT ;  /* 0x4000404009137890 */ /* 0x000fc4000a7fe4ff */
[----:B------:R-:W-:Y:S02]  /*6ab0*/  UIADD3 UR22, UP6, UPT, UR18, 0x80, URZ ;  /* 0x0000008012167890 */ /* 0x000fe4000ffde0ff */
[----:B------:R-:W-:Y:S02]  /*6ac0*/  UIADD3 UR24, UP3, UPT, UR18, 0x100, URZ ;  /* 0x0000010012187890 */ /* 0x000fe4000ff7e0ff */
[----:B------:R-:W-:Y:S02]  /*6ad0*/  UIADD3.X UR23, UPT, UPT, UR19, URZ, URZ, UP6, !UPT ;  /* 0x000000ff13177290 */ /* 0x000fe4000b7fe4ff */
[----:B------:R-:W-:Y:S02]  /*6ae0*/  UIADD3.X UR25, UPT, UPT, UR19, URZ, URZ, UP3, !UPT ;  /* 0x000000ff13197290 */ /* 0x000fe40009ffe4ff */
[----:B------:R-:W-:Y:S02]  /*6af0*/  UIADD3 UR26, UP4, UPT, UR18, 0x180, URZ ;  /* 0x00000180121a7890 */ /* 0x000fe4000ff9e0ff */
[----:B------:R-:W-:-:S02]  /*6b00*/  UIADD3 UR28, UP5, UPT, UR18, 0x200, URZ ;  /* 0x00000200121c7890 */ /* 0x000fc4000ffbe0ff */
[----:B------:R-:W-:Y:S02]  /*6b10*/  UIADD3 UR30, UP6, UPT, UR18, 0x280, URZ ;  /* 0x00000280121e7890 */ /* 0x000fe4000ffde0ff */
[----:B------:R-:W-:Y:S02]  /*6b20*/  UIADD3 UR32, UP3, UPT, UR18, 0x300, URZ ;  /* 0x0000030012207890 */ /* 0x000fe4000ff7e0ff */
[----:B------:R-:W-:Y:S02]  /*6b30*/  UIADD3.X UR27, UPT, UPT, UR19, URZ, URZ, UP4, !UPT ;  /* 0x000000ff131b7290 */ /* 0x000fe4000a7fe4ff */
[----:B------:R-:W-:Y:S02]  /*6b40*/  UIADD3.X UR29, UPT, UPT, UR19, URZ, URZ, UP5, !UPT ;  /* 0x000000ff131d7290 */ /* 0x000fe4000affe4ff */
[----:B------:R-:W-:Y:S02]  /*6b50*/  UIADD3.X UR31, UPT, UPT, UR19, URZ, URZ, UP6, !UPT ;  /* 0x000000ff131f7290 */ /* 0x000fe4000b7fe4ff */
[----:B------:R-:W-:-:S02]  /*6b60*/  UIADD3.X UR33, UPT, UPT, UR19, URZ, URZ, UP3, !UPT ;  /* 0x000000ff13217290 */ /* 0x000fc40009ffe4ff */
[----:B0-----:R-:W-:Y:S02]  /*6b70*/  USHF.L.U32 UR72, UR72, 0x5, URZ ;  /* 0x0000000548487899 */ /* 0x001fe400080006ff */
[----:B------:R-:W-:Y:S02]  /*6b80*/  UIADD3 UR34, UP4, UPT, UR18, 0x780, URZ ;  /* 0x0000078012227890 */ /* 0x000fe4000ff9e0ff */
[----:B------:R-:W-:Y:S02]  /*6b90*/  UIADD3 UR36, UP5, UPT, UR18, 0x800, URZ ;  /* 0x0000080012247890 */ /* 0x000fe4000ffbe0ff */
[----:B------:R-:W-:Y:S01]  /*6ba0*/  UIADD3 UR38, UP6, UPT, UR18, 0x880, URZ ;  /* 0x0000088012267890 */ /* 0x000fe2000ffde0ff */
[----:B------:R-:W-:Y:S01]  /*6bb0*/  MOV R133, UR72 ;  /* 0x0000004800857c02 */ /* 0x000fe20008000f00 */
[----:B------:R-:W-:Y:S02]  /*6bc0*/  UIADD3 UR40, UP3, UPT, UR18, 0x900, URZ ;  /* 0x0000090012287890 */ /* 0x000fe4000ff7e0ff */
[----:B------:R-:W-:-:S02]  /*6bd0*/  UIADD3.X UR35, UPT, UPT, UR19, URZ, URZ, UP4, !UPT ;  /* 0x000000ff13237290 */ /* 0x000fc4000a7fe4ff */
[----:B------:R-:W-:Y:S02]  /*6be0*/  UIADD3.X UR37, UPT, UPT, UR19, URZ, URZ, UP5, !UPT ;  /* 0x000000ff13257290 */ /* 0x000fe4000affe4ff */
[----:B------:R-:W-:Y:S02]  /*6bf0*/  UIADD3.X UR39, UPT, UPT, UR19, URZ, URZ, UP6, !UPT ;  /* 0x000000ff13277290 */ /* 0x000fe4000b7fe4ff */
[----:B------:R-:W-:Y:S02]  /*6c00*/  UIADD3.X UR41, UPT, UPT, UR19, URZ, URZ, UP3, !UPT ;  /* 0x000000ff13297290 */ /* 0x000fe40009ffe4ff */
[----:B------:R-:W-:Y:S02]  /*6c10*/  UIADD3 UR42, UP4, UPT, UR18, 0x980, URZ ;  /* 0x00000980122a7890 */ /* 0x000fe4000ff9e0ff */
[----:B------:R-:W-:Y:S02]  /*6c20*/  UIADD3 UR44, UP5, UPT, UR18, 0xa00, URZ ;  /* 0x00000a00122c7890 */ /* 0x000fe4000ffbe0ff */
[----:B------:R-:W-:-:S02]  /*6c30*/  UIADD3 UR46, UP6, UPT, UR18, 0xa80, URZ ;  /* 0x00000a80122e7890 */ /* 0x000fc4000ffde0ff */
[----:B------:R-:W-:Y:S01]  /*6c40*/  UIADD3 UR48, UP3, UPT, UR18, 0xb00, URZ ;  /* 0x00000b0012307890 */ /* 0x000fe2000ff7e0ff */
[----:B------:R-:W-:Y:S01]  /*6c50*/  UMOV UR50, 0xfffffffe ;  /* 0xfffffffe00327882 */ /* 0x000fe20000000000 */
[----:B------:R-:W-:Y:S01]  /*6c60*/  UMOV UR51, 0x7fffbfdf ;  /* 0x7fffbfdf00337882 */ /* 0x000fe20000000000 */
[----:B------:R-:W-:Y:S01]  /*6c70*/  UMOV UR57, URZ ;  /* 0x000000ff00397c82 */ /* 0x000fe20008000000 */
[----:B------:R-:W-:Y:S02]  /*6c80*/  UISETP.NE.U32.AND UP2, UPT, UR6, URZ, UPT ;  /* 0x000000ff0600728c */ /* 0x000fe4000bf45070 */
[----:B------:R-:W-:Y:S02]  /*6c90*/  UIADD3.64 UR50, UPT, UPT, UR56, -UR50, URZ ;  /* 0x8000003238327297 */ /* 0x000fe4000fffe0ff */
[----:B------:R-:W-:Y:S01]  /*6ca0*/  UIADD3 UR11, UPT, UPT, UR11, 0xe0, URZ ;  /* 0x000000e00b0b7890 */ /* 0x000fe2000fffe0ff */
[----:B------:R-:W-:Y:S01]  /*6cb0*/  UMOV UR70, 0x1 ;  /* 0x0000000100467882 */ /* 0x000fe20000000000 */
[----:B------:R-:W0:Y:S01]  /*6cc0*/  LDCU UR6, c[0x0][0x3a8] ;  /* 0x00007500ff0677ac */ /* 0x000e220008000800 */
[----:B------:R-:W-:-:S02]  /*6cd0*/  ULOP3.LUT UR73, UR73, 0x4000000, URZ, 0xfc, !UPT ;  /* 0x0400000049497892 */ /* 0x000fc4000f8efcff */
[----:B------:R-:W-:Y:S02]  /*6ce0*/  UIADD3.X UR43, UPT, UPT, UR19, URZ, URZ, UP4, !UPT ;  /* 0x000000ff132b7290 */ /* 0x000fe4000a7fe4ff */
[----:B------:R-:W-:Y:S02]  /*6cf0*/  UIADD3.X UR45, UPT, UPT, UR19, URZ, URZ, UP5, !UPT ;  /* 0x000000ff132d7290 */ /* 0x000fe4000affe4ff */
[----:B------:R-:W-:Y:S01]  /*6d00*/  UIADD3.X UR47, UPT, UPT, UR19, URZ, URZ, UP6, !UPT ;  /* 0x000000ff132f7290 */ /* 0x000fe2000b7fe4ff */
[----:B------:R-:W-:Y:S01]  /*6d10*/  UMOV UR77, 0x40004040 ;  /* 0x40004040004d7882 */ /* 0x000fe20000000000 */
[----:B------:R-:W-:Y:S02]  /*6d20*/  UIADD3.X UR49, UPT, UPT, UR19, URZ, URZ, UP3, !UPT ;  /* 0x000000ff13317290 */ /* 0x000fe40009ffe4ff */
[----:B------:R-:W-:Y:S02]  /*6d30*/  UIADD3.64 UR52, UPT, UPT, UR20, 0x2, URZ ;  /* 0x0000000214347897 */ /* 0x000fe4000fffe0ff */
[----:B------:R-:W-:Y:S01]  /*6d40*/  UIADD3.64 UR54, UPT, UPT, UR20, 0x4, URZ ;  /* 0x0000000414367897 */ /* 0x000fe2000fffe0ff */
[----:B------:R-:W-:Y:S01]  /*6d50*/  UMOV UR57, 0x80004020 ;  /* 0x8000402000397882 */ /* 0x000fe20000000000 */
[----:B------:R-:W-:-:S02]  /*6d60*/  UIADD3.64 UR58, UPT, UPT, UR20, 0xfe, URZ ;  /* 0x000000fe143a7897 */ /* 0x000fc4000fffe0ff */
[----:B------:R-:W-:Y:S02]  /*6d70*/  UIADD3.64 UR60, UPT, UPT, UR20, 0x100, URZ ;  /* 0x00000100143c7897 */ /* 0x000fe4000fffe0ff */
[----:B------:R-:W-:Y:S02]  /*6d80*/  UIADD3.64 UR62, UPT, UPT, UR20, 0x102, URZ ;  /* 0x00000102143e7897 */ /* 0x000fe4000fffe0ff */
[----:B0-----:R-:W-:-:S12]  /*6d90*/  UIADD3.64 UR64, UPT, UPT, UR20, 0x104, URZ ;  /* 0x0000010414407897 */ /* 0x001fd8000fffe0ff */
.L_x_20:
[----:B------:R-:W-:-:S04]  /*6da0*/  IMAD.WIDE R4, R134, 0x2, R210 ;  /* 0x0000000286047825 */ /* 0x000fc800078e02d2 */
[C---:B------:R-:W-:Y:S01]  /*6db0*/  IMAD.WIDE R8, R134.reuse, 0x2, R202 ;  /* 0x0000000286087825 */ /* 0x040fe200078e02ca */
[----:B------:R0:W2:Y:S03]  /*6dc0*/  LDG.E.U16 R21, desc[UR16][R4.64] ;  /* 0x0000001004157981 */ /* 0x0000a6000c1e1500 */
[C---:B------:R-:W-:Y:S01]  /*6dd0*/  IMAD.WIDE R12, R134.reuse, 0x2, R194 ;  /* 0x00000002860c7825 */ /* 0x040fe200078e02c2 */
[----:B------:R1:W3:Y:S03]  /*6de0*/  LDG.E.U16 R25, desc[UR16][R8.64] ;  /* 0x0000001008197981 */ /* 0x0002e6000c1e1500 */
[C---:B------:R-:W-:Y:S01]  /*6df0*/  IMAD.WIDE R16, R134.reuse, 0x2, R186 ;  /* 0x0000000286107825 */ /* 0x040fe200078e02ba */
[----:B------:R4:W5:Y:S03]  /*6e00*/  LDG.E.U16 R27, desc[UR16][R12.64] ;  /* 0x000000100c1b7981 */ /* 0x000966000c1e1500 */
[C---:B------:R-:W-:Y:S01]  /*6e10*/  IMAD.WIDE R6, R134.reuse, 0x2, R208 ;  /* 0x0000000286067825 */ /* 0x040fe200078e02d0 */
[----:B------:R0:W5:Y:S03]  /*6e20*/  LDG.E.U16 R29, desc[UR16][R16.64] ;  /* 0x00000010101d7981 */ /* 0x000166000c1e1500 */
[C---:B------:R-:W-:Y:S01]  /*6e30*/  IMAD.WIDE R10, R134.reuse, 0x2, R200 ;  /* 0x00000002860a7825 */ /* 0x040fe200078e02c8 */
[----:B------:R1:W5:Y:S03]  /*6e40*/  LDG.E.U16 R2, desc[UR16][R6.64] ;  /* 0x0000001006027981 */ /* 0x000366000c1e1500 */
[C---:B------:R-:W-:Y:S01]  /*6e50*/  IMAD.WIDE R14, R134.reuse, 0x2, R192 ;  /* 0x00000002860e7825 */ /* 0x040fe200078e02c0 */
[----:B------:R1:W5:Y:S03]  /*6e60*/  LDG.E.U16 R20, desc[UR16][R10.64] ;  /* 0x000000100a147981 */ /* 0x000366000c1e1500 */
[C---:B0-----:R-:W-:Y:S01]  /*6e70*/  IMAD.WIDE R4, R134.reuse, 0x2, R206 ;  /* 0x0000000286047825 */ /* 0x041fe200078e02ce */
[----:B------:R0:W5:Y:S03]  /*6e80*/  LDG.E.U16 R22, desc[UR16][R14.64] ;  /* 0x000000100e167981 */ /* 0x000166000c1e1500 */
[C---:B------:R-:W-:Y:S01]  /*6e90*/  IMAD.WIDE R18, R134.reuse, 0x2, R184 ;  /* 0x0000000286127825 */ /* 0x040fe200078e02b8 */
[----:B------:R0:W5:Y:S03]  /*6ea0*/  LDG.E.U16 R23, desc[UR16][R4.64] ;  /* 0x0000001004177981 */ /* 0x000166000c1e1500 */
[----:B-1----:R-:W-:-:S02]  /*6eb0*/  IMAD.WIDE R8, R134, 0x2, R198 ;  /* 0x0000000286087825 */ /* 0x002fc400078e02c6 */
[----:B------:R-:W5:Y:S02]  /*6ec0*/  LDG.E.U16 R18, desc[UR16][R18.64] ;  /* 0x0000001012127981 */ /* 0x000f64000c1e1500 */
[C---:B----4-:R-:W-:Y:S02]  /*6ed0*/  IMAD.WIDE R12, R134.reuse, 0x2, R190 ;  /* 0x00000002860c7825 */ /* 0x050fe400078e02be */
[----:B------:R-:W4:Y:S02]  /*6ee0*/  LDG.E.U16 R9, desc[UR16][R8.64] ;  /* 0x0000001008097981 */ /* 0x000f24000c1e1500 */
[C---:B------:R-:W-:Y:S02]  /*6ef0*/  IMAD.WIDE R16, R134.reuse, 0x2, R182 ;  /* 0x0000000286107825 */ /* 0x040fe400078e02b6 */
[----:B------:R-:W4:Y:S02]  /*6f00*/  LDG.E.U16 R13, desc[UR16][R12.64] ;  /* 0x000000100c0d7981 */ /* 0x000f24000c1e1500 */
[----:B------:R-:W-:-:S02]  /*6f10*/  IMAD.WIDE R6, R134, 0x2, R204 ;  /* 0x0000000286067825 */ /* 0x000fc400078e02cc */
[----:B------:R-:W4:Y:S02]  /*6f20*/  LDG.E.U16 R17, desc[UR16][R16.64] ;  /* 0x0000001010117981 */ /* 0x000f24000c1e1500 */
[C---:B------:R-:W-:Y:S02]  /*6f30*/  IMAD.WIDE R10, R134.reuse, 0x2, R196 ;  /* 0x00000002860a7825 */ /* 0x040fe400078e02c4 */
[----:B------:R-:W4:Y:S02]  /*6f40*/  LDG.E.U16 R6, desc[UR16][R6.64] ;  /* 0x0000001006067981 */ /* 0x000f24000c1e1500 */
[C---:B0-----:R-:W-:Y:S02]  /*6f50*/  IMAD.WIDE R14, R134.reuse, 0x2, R188 ;  /* 0x00000002860e7825 */ /* 0x041fe400078e02bc */
[----:B------:R-:W4:Y:S02]  /*6f60*/  LDG.E.U16 R10, desc[UR16][R10.64] ;  /* 0x000000100a0a7981 */ /* 0x000f24000c1e1500 */
[----:B------:R-:W-:-:S02]  /*6f70*/  IMAD.WIDE R4, R134, 0x2, R180 ;  /* 0x0000000286047825 */ /* 0x000fc400078e02b4 */
[----:B------:R-:W4:Y:S04]  /*6f80*/  LDG.E.U16 R14, desc[UR16][R14.64] ;  /* 0x000000100e0e7981 */ /* 0x000f28000c1e1500 */
[----:B------:R0:W4:Y:S01]  /*6f90*/  LDG.E.U16 R4, desc[UR16][R4.64] ;  /* 0x0000001004047981 */ /* 0x000122000c1e1500 */
[C---:B------:R-:W-:Y:S02]  /*6fa0*/  IADD3 R51, P4, PT, R3.reuse, 0x21, RZ ;  /* 0x0000002103337810 */ /* 0x040fe40007f9e0ff */
[C---:B------:R-:W-:Y:S02]  /*6fb0*/  IADD3 R53, P3, PT, R3.reuse, 0x22, RZ ;  /* 0x0000002203357810 */ /* 0x040fe40007f7e0ff */
[----:B------:R-:W-:Y:S02]  /*6fc0*/  IADD3.X R46, PT, PT, RZ, R132, RZ, P4, !PT ;  /* 0x00000084ff2e7210 */ /* 0x000fe400027fe4ff */
[----:B------:R-:W-:-:S02]  /*6fd0*/  IADD3 R55, P4, PT, R3, 0x23, RZ ;  /* 0x0000002303377810 */ /* 0x000fc40007f9e0ff */
[-C--:B------:R-:W-:Y:S02]  /*6fe0*/  IADD3.X R52, PT, PT, RZ, R132.reuse, RZ, P3, !PT ;  /* 0x00000084ff347210 */ /* 0x080fe40001ffe4ff */
[-C--:B------:R-:W-:Y:S02]  /*6ff0*/  IADD3.X R54, PT, PT, RZ, R132.reuse, RZ, P4, !PT ;  /* 0x00000084ff367210 */ /* 0x080fe400027fe4ff */
[C---:B------:R-:W-:Y:S02]  /*7000*/  IADD3 R57, P3, PT, R3.reuse, 0x24, RZ ;  /* 0x0000002403397810 */ /* 0x040fe40007f7e0ff */
[----:B------:R-:W-:Y:S02]  /*7010*/  IADD3 R59, P4, PT, R3, 0x25, RZ ;  /* 0x00000025033b7810 */ /* 0x000fe40007f9e0ff */
[-C--:B------:R-:W-:Y:S02]  /*7020*/  IADD3.X R56, PT, PT, RZ, R132.reuse, RZ, P3, !PT ;  /* 0x00000084ff387210 */ /* 0x080fe40001ffe4ff */
[----:B------:R-:W-:-:S02]  /*7030*/  IADD3.X R58, PT, PT, RZ, R132, RZ, P4, !PT ;  /* 0x00000084ff3a7210 */ /* 0x000fc400027fe4ff */
[C---:B------:R-:W-:Y:S02]  /*7040*/  IADD3 R61, P3, PT, R3.reuse, 0x26, RZ ;  /* 0x00000026033d7810 */ /* 0x040fe40007f7e0ff */
[C---:B------:R-:W-:Y:S02]  /*7050*/  IADD3 R63, P4, PT, R3.reuse, 0x27, RZ ;  /* 0x00000027033f7810 */ /* 0x040fe40007f9e0ff */
[-C--:B------:R-:W-:Y:S02]  /*7060*/  IADD3.X R60, PT, PT, RZ, R132.reuse, RZ, P3, !PT ;  /* 0x00000084ff3c7210 */ /* 0x080fe40001ffe4ff */
[----:B------:R-:W-:Y:S02]  /*7070*/  IADD3.X R62, PT, PT, RZ, R132, RZ, P4, !PT ;  /* 0x00000084ff3e7210 */ /* 0x000fe400027fe4ff */
[C---:B------:R-:W-:Y:S02]  /*7080*/  IADD3 R65, P3, PT, R3.reuse, 0x28, RZ ;  /* 0x0000002803417810 */ /* 0x040fe40007f7e0ff */
[----:B------:R-:W-:-:S02]  /*7090*/  IADD3 R67, P4, PT, R3, 0x29, RZ ;  /* 0x0000002903437810 */ /* 0x000fc40007f9e0ff */
[----:B------:R-:W-:Y:S01]  /*70a0*/  LOP3.LUT P6, RZ, R147, 0xff, RZ, 0xc0, !PT ;  /* 0x000000ff93ff7812 */ /* 0x000fe200078cc0ff */
[----:B------:R-:W-:Y:S01]  /*70b0*/  UMOV UR8, 0x1 ;  /* 0x0000000100087882 */ /* 0x000fe20000000000 */
[-C--:B------:R-:W-:Y:S02]  /*70c0*/  IADD3.X R64, PT, PT, RZ, R132.reuse, RZ, P3, !PT ;  /* 0x00000084ff407210 */ /* 0x080fe40001ffe4ff */
[----:B------:R-:W-:Y:S02]  /*70d0*/  IADD3.X R66, PT, PT, RZ, R132, RZ, P4, !PT ;  /* 0x00000084ff427210 */ /* 0x000fe400027fe4ff */
[C---:B------:R-:W-:Y:S02]  /*70e0*/  IADD3 R69, P3, PT, R3.reuse, 0x2a, RZ ;  /* 0x0000002a03457810 */ /* 0x040fe40007f7e0ff */
[----:B------:R-:W-:Y:S01]  /*70f0*/  IADD3 R71, P4, PT, R3, 0x2b, RZ ;  /* 0x0000002b03477810 */ /* 0x000fe20007f9e0ff */
[----:B------:R-:W-:-:S04]  /*7100*/  @!UP1 UIADD3 UR8, UPT, UPT, -UR8, 0x100000, URZ ;  /* 0x0010000008089890 */ /* 0x000fc8000fffe1ff */
[----:B------:R-:W-:Y:S02]  /*7110*/  @!UP1 USHF.L.U32 UR9, UR8, 0xb, URZ ;  /* 0x0000000b08099899 */ /* 0x000fe400080006ff */
[----:B------:R-:W-:Y:S01]  /*7120*/  @!UP1 USHF.L.U32 UR8, UR8, 0x1, URZ ;  /* 0x0000000108089899 */ /* 0x000fe200080006ff */
[-C--:B------:R-:W-:Y:S02]  /*7130*/  IADD3.X R68, PT, PT, RZ, R132.reuse, RZ, P3, !PT ;  /* 0x00000084ff447210 */ /* 0x080fe40001ffe4ff */
[-C--:B------:R-:W-:Y:S02]  /*7140*/  IADD3.X R70, PT, PT, RZ, R132.reuse, RZ, P4, !PT ;  /* 0x00000084ff467210 */ /* 0x080fe400027fe4ff */
[C---:B------:R-:W-:Y:S02]  /*7150*/  IADD3 R73, P3, PT, R3.reuse, 0x2c, RZ ;  /* 0x0000002c03497810 */ /* 0x040fe40007f7e0ff */
[----:B------:R-:W-:Y:S01]  /*7160*/  IADD3 R75, P4, PT, R3, 0x2d, RZ ;  /* 0x0000002d034b7810 */ /* 0x000fe20007f9e0ff */
[----:B------:R-:W-:Y:S01]  /*7170*/  VOTEU.ALL UP3, P6 ;  /* 0x0000000000ff7886 */ /* 0x000fe20003060000 */
[----:B------:R-:W-:-:S02]  /*7180*/  IADD3.X R72, PT, PT, RZ, R132, RZ, P3, !PT ;  /* 0x00000084ff487210 */ /* 0x000fc40001ffe4ff */
[-C--:B------:R-:W-:Y:S02]  /*7190*/  IADD3.X R74, PT, PT, RZ, R132.reuse, RZ, P4, !PT ;  /* 0x00000084ff4a7210 */ /* 0x080fe400027fe4ff */
[C---:B------:R-:W-:Y:S02]  /*71a0*/  IADD3 R49, P3, PT, R3.reuse, 0x2e, RZ ;  /* 0x0000002e03317810 */ /* 0x040fe40007f7e0ff */
[C---:B------:R-:W-:Y:S02]  /*71b0*/  IADD3 R77, P4, PT, R3.reuse, 0x2f, RZ ;  /* 0x0000002f034d7810 */ /* 0x040fe40007f9e0ff */
[-C--:B------:R-:W-:Y:S02]  /*71c0*/  IADD3.X R76, PT, PT, RZ, R132.reuse, RZ, P3, !PT ;  /* 0x00000084ff4c7210 */ /* 0x080fe40001ffe4ff */
[----:B------:R-:W-:Y:S02]  /*71d0*/  IADD3.X R78, PT, PT, RZ, R132, RZ, P4, !PT ;  /* 0x00000084ff4e7210 */ /* 0x000fe400027fe4ff */
[----:B0-----:R-:W-:-:S02]  /*71e0*/  IADD3 R5, P3, PT, R3, 0x30, RZ ;  /* 0x0000003003057810 */ /* 0x001fc40007f7e0ff */
[C---:B------:R-:W-:Y:S02]  /*71f0*/  IADD3 R7, P4, PT, R3.reuse, 0x31, RZ ;  /* 0x0000003103077810 */ /* 0x040fe40007f9e0ff */
[C---:B------:R-:W-:Y:S02]  /*7200*/  IADD3 R31, P5, PT, R3.reuse, 0x35, RZ ;  /* 0x00000035031f7810 */ /* 0x040fe40007fbe0ff */
[-C--:B------:R-:W-:Y:S02]  /*7210*/  IADD3.X R8, PT, PT, RZ, R132.reuse, RZ, P4, !PT ;  /* 0x00000084ff087210 */ /* 0x080fe400027fe4ff */
[C---:B------:R-:W-:Y:S02]  /*7220*/  IADD3 R11, P4, PT, R3.reuse, 0x33, RZ ;  /* 0x00000033030b7810 */ /* 0x040fe40007f9e0ff */
[----:B------:R-:W-:Y:S02]  /*7230*/  IADD3 R19, P2, PT, R3, 0x34, RZ ;  /* 0x0000003403137810 */ /* 0x000fe40007f5e0ff */
[----:B------:R-:W-:-:S02]  /*7240*/  IADD3.X R12, PT, PT, RZ, R132, RZ, P4, !PT ;  /* 0x00000084ff0c7210 */ /* 0x000fc400027fe4ff */
[----:B------:R-:W-:Y:S02]  /*7250*/  IADD3 R15, P4, PT, R3, 0x37, RZ ;  /* 0x00000037030f7810 */ /* 0x000fe40007f9e0ff */
[-C--:B------:R-:W-:Y:S02]  /*7260*/  ISETP.GT.U32.AND P1, PT, R19, R212.reuse, PT ;  /* 0x000000d41300720c */ /* 0x080fe40003f24070 */
[----:B------:R-:W-:Y:S01]  /*7270*/  ISETP.GT.U32.AND P0, PT, R31, R212, PT ;  /* 0x000000d41f00720c */ /* 0x000fe20003f04070 */
[----:B--2---:R-:W-:Y:S04]  /*7280*/  STS.U16 [R136+UR5+0x12000], R21 ;  /* 0x0120001588007988 */ /* 0x004fe80008000405 */
[----:B---3--:R-:W-:Y:S04]  /*7290*/  STS.U16 [R136+UR5+0x12400], R25 ;  /* 0x0124001988007988 */ /* 0x008fe80008000405 */
[----:B-----5:R-:W-:Y:S04]  /*72a0*/  STS.U16 [R136+UR5+0x12800], R27 ;  /* 0x0128001b88007988 */ /* 0x020fe80008000405 */
[----:B------:R-:W-:Y:S04]  /*72b0*/  STS.U16 [R136+UR5+0x12c00], R29 ;  /* 0x012c001d88007988 */ /* 0x000fe80008000405 */
[----:B------:R-:W-:Y:S04]  /*72c0*/  STS.U16 [R215+UR5+0x12100], R2 ;  /* 0x01210002d7007988 */ /* 0x000fe80008000405 */
[----:B------:R-:W-:Y:S04]  /*72d0*/  STS.U16 [R215+UR5+0x12500], R20 ;  /* 0x01250014d7007988 */ /* 0x000fe80008000405 */
[----:B------:R-:W-:Y:S04]  /*72e0*/  STS.U16 [R215+UR5+0x12900], R22 ;  /* 0x01290016d7007988 */ /* 0x000fe80008000405 */
[----:B------:R-:W-:Y:S04]  /*72f0*/  STS.U16 [R215+UR5+0x12d00], R18 ;  /* 0x012d0012d7007988 */ /* 0x000fe80008000405 */
[----:B------:R-:W-:Y:S04]  /*7300*/  STS.U16 [R214+UR5+0x12200], R23 ;  /* 0x01220017d6007988 */ /* 0x000fe80008000405 */
[----:B----4-:R-:W-:Y:S04]  /*7310*/  STS.U16 [R214+UR5+0x12600], R9 ;  /* 0x01260009d6007988 */ /* 0x010fe80008000405 */
[----:B------:R-:W-:Y:S04]  /*7320*/  STS.U16 [R214+UR5+0x12a00], R13 ;  /* 0x012a000dd6007988 */ /* 0x000fe80008000405 */
[----:B------:R-:W-:Y:S04]  /*7330*/  STS.U16 [R214+UR5+0x12e00], R17 ;  /* 0x012e0011d6007988 */ /* 0x000fe80008000405 */
[----:B------:R0:W-:Y:S04]  /*7340*/  STS.U16 [R213+UR5+0x12300], R6 ;  /* 0x01230006d5007988 */ /* 0x0001e80008000405 */
[----:B------:R1:W-:Y:S04]  /*7350*/  STS.U16 [R213+UR5+0x12700], R10 ;  /* 0x0127000ad5007988 */ /* 0x0003e80008000405 */
[----:B------:R2:W-:Y:S04]  /*7360*/  STS.U16 [R213+UR5+0x12b00], R14 ;  /* 0x012b000ed5007988 */ /* 0x0005e80008000405 */
[----:B------:R3:W-:Y:S01]  /*7370*/  STS.U16 [R213+UR5+0x12f00], R4 ;  /* 0x012f0004d5007988 */ /* 0x0007e20008000405 */
[----:B------:R4:W-:Y:S06]  /*7380*/  MEMBAR.ALL.CTA ;  /* 0x0000000000007992 */ /* 0x0009ec0000008000 */
[----:B----4-:R-:W-:Y:S04]  /*7390*/  FENCE.VIEW.ASYNC.S ;  /* 0x00000000000073c6 */ /* 0x010fe80000000000 */
[----:B------:R-:W4:Y:S02]  /*73a0*/  FENCE.VIEW.ASYNC.S ;  /* 0x00000000000073c6 */ /* 0x000f240000000000 */
[----:B----4-:R3:W4:Y:S01]  /*73b0*/  @!UP3 SYNCS.EXCH.64 URZ, [UR5+0x16010], UR8 ;  /* 0x0160100805ffb5b2 */ /* 0x0107220008000100 */
[----:B0-----:R-:W-:Y:S01]  /*73c0*/  IADD3.X R6, PT, PT, RZ, R132, RZ, P3, !PT ;  /* 0x00000084ff067210 */ /* 0x001fe20001ffe4ff */
[----:B----4-:R-:W-:Y:S01]  /*73d0*/  BAR.SYNC.DEFER_BLOCKING 0x0 ;  /* 0x0000000000007b1d */ /* 0x010fe20000010000 */
[----:B------:R-:W-:-:S02]  /*73e0*/  IADD3 R9, P3, PT, R3, 0x32, RZ ;  /* 0x0000003203097810 */ /* 0x000fc40007f7e0ff */
[-C--:B------:R-:W-:Y:S02]  /*73f0*/  IADD3.X R2, PT, PT, RZ, R132.reuse, RZ, P2, !PT ;  /* 0x00000084ff027210 */ /* 0x080fe400017fe4ff */
[-C--:B-1----:R-:W-:Y:S02]  /*7400*/  IADD3.X R10, PT, PT, RZ, R132.reuse, RZ, P3, !PT ;  /* 0x00000084ff0a7210 */ /* 0x082fe40001ffe4ff */
[C---:B------:R-:W-:Y:S02]  /*7410*/  IADD3 R13, P3, PT, R3.reuse, 0x36, RZ ;  /* 0x00000036030d7810 */ /* 0x040fe40007f7e0ff */
[----:B------:R-:W-:Y:S02]  /*7420*/  IADD3.X R18, PT, PT, RZ, R132, RZ, P5, !PT ;  /* 0x00000084ff127210 */ /* 0x000fe40002ffe4ff */
[C---:B------:R-:W-:Y:S02]  /*7430*/  IADD3 R45, P2, PT, R3.reuse, 0x38, RZ ;  /* 0x00000038032d7810 */ /* 0x040fe40007f5e0ff */
        /* <DEDUP_REMOVED lines=13> */
[-C--:B------:R-:W-:Y:S02]  /*7510*/  IADD3.X R44, PT, PT, RZ, R132.reuse, RZ, P2, !PT ;  /* 0x00000084ff2c7210 */ /* 0x080fe400017fe4ff */
[----:B--2---:R-:W-:Y:S01]  /*7520*/  IADD3.X R14, PT, PT, RZ, R132, RZ, P5, !PT ;  /* 0x00000084ff0e7210 */ /* 0x004fe20002ffe4ff */
[----:B---3--:R-:W-:Y:S08]  /*7530*/  BRA.U UP2, `(.L_x_16) ;  /* 0x0000000102ac7547 */ /* 0x008ff0000b800000 */
[----:B------:R-:W-:Y:S01]  /*7540*/  UMOV UR74, UR73 ;  /* 0x00000049004a7c82 */ /* 0x000fe20008000000 */
[----:B------:R-:W-:Y:S01]  /*7550*/  UMOV UR75, 0x40004040 ;  /* 0x40004040004b7882 */ /* 0x000fe20000000000 */
[----:B------:R-:W-:Y:S01]  /*7560*/  UMOV UR8, 0x0 ;  /* 0x0000000000087882 */ /* 0x000fe20000000000 */
[----:B------:R-:W-:Y:S01]  /*7570*/  UMOV UR9, 0x8088010 ;  /* 0x0808801000097882 */ /* 0x000fe20000000000 */
[----:B------:R-:W-:Y:S01]  /*7580*/  UMOV UR66, 0x0 ;  /* 0x0000000000427882 */ /* 0x000fe20000000000 */
[----:B------:R-:W-:Y:S01]  /*7590*/  UMOV UR67, 0x8088010 ;  /* 0x0808801000437882 */ /* 0x000fe20000000000 */
[----:B------:R0:W-:Y:S01]  /*75a0*/  UTCHMMA gdesc[UR74], gdesc[UR76], tmem[UR68], tmem[UR8], idesc[UR9], !UPT ;  /* 0x00ff084c4a0075ea */ /* 0x0001e2000f800044 */
[----:B------:R-:W-:Y:S01]  /*75b0*/  UTCHMMA gdesc[UR18], gdesc[UR20], tmem[UR68], tmem[UR66], idesc[UR67], UPT ;  /* 0x00ff4214120075ea */ /* 0x000fe2000b800044 */
[----:B------:R-:W-:Y:S01]  /*75c0*/  UTCHMMA gdesc[UR22], gdesc[UR52], tmem[UR68], tmem[UR8], idesc[UR9], UPT ;  /* 0x00ff0834160075ea */ /* 0x000fe2000b800044 */
[----:B------:R-:W-:Y:S01]  /*75d0*/  MOV.SPILL R4, UR11 ;  /* 0x0000000b00047c02 */ /* 0x000fe20009000f00 */
[----:B------:R-:W-:Y:S01]  /*75e0*/  UMOV UR11, 0x8088010 ;  /* 0x08088010000b7882 */ /* 0x000fe20000000000 */
[----:B------:R-:W-:Y:S01]  /*75f0*/  MOV.SPILL R16, UR10 ;  /* 0x0000000a00107c02 */ /* 0x000fe20009000f00 */
[----:B------:R-:W-:Y:S01]  /*7600*/  UMOV UR10, 0x0 ;  /* 0x00000000000a7882 */ /* 0x000fe20000000000 */
[----:B0-----:R-:W-:Y:S01]  /*7610*/  UMOV UR74, 0x0 ;  /* 0x00000000004a7882 */ /* 0x001fe20000000000 */
[----:B------:R-:W-:-:S02]  /*7620*/  UMOV UR75, 0x8088010 ;  /* 0x08088010004b7882 */ /* 0x000fc40000000000 */
[----:B------:R0:W-:Y:S01]  /*7630*/  UTCHMMA gdesc[UR24], gdesc[UR54], tmem[UR68], tmem[UR74], idesc[UR75], UPT ;  /* 0x00ff4a36180075ea */ /* 0x0001e2000b800044 */
[----:B------:R-:W-:Y:S01]  /*7640*/  UTCHMMA gdesc[UR26], gdesc[UR58], tmem[UR68], tmem[UR66], idesc[UR67], UPT ;  /* 0x00ff423a1a0075ea */ /* 0x000fe2000b800044 */
[----:B------:R1:W-:Y:S01]  /*7650*/  UTCHMMA gdesc[UR28], gdesc[UR60], tmem[UR68], tmem[UR8], idesc[UR9], UPT ;  /* 0x00ff083c1c0075ea */ /* 0x0003e2000b800044 */
[----:B------:R-:W-:Y:S01]  /*7660*/  UTCHMMA gdesc[UR30], gdesc[UR62], tmem[UR68], tmem[UR66], idesc[UR67], UPT ;  /* 0x00ff423e1e0075ea */ /* 0x000fe2000b800044 */
[----:B------:R2:W-:Y:S01]  /*7670*/  UTCHMMA gdesc[UR32], gdesc[UR64], tmem[UR68], tmem[UR10], idesc[UR11], UPT ;  /* 0x00ff0a40200075ea */ /* 0x0005e2000b800044 */
[----:B0-----:R-:W-:Y:S02]  /*7680*/  UIADD3 UR74, UPT, UPT, UR7, 0x120, URZ ;  /* 0x00000120074a7890 */ /* 0x001fe4000fffe0ff */
[----:B-1----:R-:W-:Y:S02]  /*7690*/  UIADD3 UR8, UPT, UPT, UR7, 0x120, URZ ;  /* 0x0000012007087890 */ /* 0x002fe4000fffe0ff */
[----:B------:R-:W-:Y:S01]  /*76a0*/  UIADD3 UR9, UPT, UPT, UR7, 0x120, URZ ;  /* 0x0000012007097890 */ /* 0x000fe2000fffe0ff */
[----:B--2---:R-:W-:-:S02]  /*76b0*/  R2UR.FILL UR11, R4 ;  /* 0x00000000040b72ca */ /* 0x004fc400004e0000 */
[----:B------:R-:W-:Y:S02]  /*76c0*/  R2UR.FILL UR10, R16 ;  /* 0x00000000100a72ca */ /* 0x000fe400004e0000 */
[----:B------:R0:W-:Y:S02]  /*76d0*/  UTCHMMA gdesc[UR34], gdesc[UR76], tmem[UR74], tmem[UR66], idesc[UR67], !UPT ;  /* 0x00ff424c220075ea */ /* 0x0001e4000f80004a */
[----:B0-----:R-:W-:Y:S01]  /*76e0*/  UIADD3 UR66, UPT, UPT, UR7, 0x120, URZ ;  /* 0x0000012007427890 */ /* 0x001fe2000fffe0ff */
[----:B------:R-:W-:Y:S02]  /*76f0*/  UMOV UR74, 0x0 ;  /* 0x00000000004a7882 */ /* 0x000fe40000000000 */
[----:B------:R-:W-:Y:S01]  /*7700*/  UTCHMMA gdesc[UR36], gdesc[UR20], tmem[UR8], tmem[UR74], idesc[UR75], UPT ;  /* 0x00ff4a14240075ea */ /* 0x000fe2000b800008 */
[----:B------:R-:W-:Y:S05]  /*7710*/  UTCHMMA gdesc[UR38], gdesc[UR52], tmem[UR9], tmem[UR74], idesc[UR75], UPT ;  /* 0x00ff4a34260075ea */ /* 0x000fea000b800009 */
[----:B------:R0:W-:Y:S02]  /*7720*/  UTCHMMA gdesc[UR40], gdesc[UR54], tmem[UR66], tmem[UR74], idesc[UR75], UPT ;  /* 0x00ff4a36280075ea */ /* 0x0001e4000b800042 */
[----:B0-----:R-:W-:Y:S01]  /*7730*/  UMOV UR66, 0x0 ;  /* 0x0000000000427882 */ /* 0x001fe20000000000 */
[----:B------:R-:W-:Y:S01]  /*7740*/  UIADD3 UR74, UPT, UPT, UR7, 0x120, URZ ;  /* 0x00000120074a7890 */ /* 0x000fe2000fffe0ff */
[----:B------:R0:W-:Y:S01]  /*7750*/  UTCHMMA gdesc[UR42], gdesc[UR58], tmem[UR8], tmem[UR66], idesc[UR67], UPT ;  /* 0x00ff423a2a0075ea */ /* 0x0001e2000b800008 */
[----:B------:R-:W-:Y:S01]  /*7760*/  UIADD3 UR75, UPT, UPT, UR7, 0x120, URZ ;  /* 0x00000120074b7890 */ /* 0x000fe2000fffe0ff */
[----:B------:R1:W-:Y:S06]  /*7770*/  UTCHMMA gdesc[UR44], gdesc[UR60], tmem[UR9], tmem[UR66], idesc[UR67], UPT ;  /* 0x00ff423c2c0075ea */ /* 0x0003ec000b800009 */
[----:B------:R2:W-:Y:S01]  /*7780*/  UTCHMMA gdesc[UR46], gdesc[UR62], tmem[UR74], tmem[UR66], idesc[UR67], UPT ;  /* 0x00ff423e2e0075ea */ /* 0x0005e2000b80004a */
[----:B0-----:R-:W-:Y:S01]  /*7790*/  UIADD3 UR8, UPT, UPT, UR5, 0x16010, URZ ;  /* 0x0001601005087890 */ /* 0x001fe2000fffe0ff */
[----:B------:R2:W-:Y:S01]  /*77a0*/  UTCHMMA gdesc[UR48], gdesc[UR64], tmem[UR75], tmem[UR66], idesc[UR67], UPT ;  /* 0x00ff4240300075ea */ /* 0x0005e2000b80004b */
[----:B-1----:R-:W-:-:S05]  /*77b0*/  UMOV UR9, URZ ;  /* 0x000000ff00097c82 */ /* 0x002fca0008000000 */
[----:B------:R-:W-:Y:S02]  /*77c0*/  UMOV UR8, UR8 ;  /* 0x0000000800087c82 */ /* 0x000fe40008000000 */
[----:B------:R2:W-:Y:S01]  /*77d0*/  UTCBAR [UR8], URZ ;  /* 0x000000ff080073e9 */ /* 0x0005e200080000ff */
[----:B------:R-:W-:Y:S02]  /*77e0*/  NOP ;  /* 0x0000000000007918 */ /* 0x000fe40000000000 */
.L_x_16:
[----:B------:R-:W0:Y:S01]  /*77f0*/  SYNCS.PHASECHK.TRANS64.TRYWAIT P2, [UR5+0x16010], RZ ;  /* 0x016010ffff0075a7 */ /* 0x000e220008041105 */
[-C--:B------:R-:W-:Y:S02]  /*7800*/  IADD3.X R82, PT, PT, RZ, R132.reuse, RZ, P3, !PT ;  /* 0x00000084ff527210 */ /* 0x080fe40001ffe4ff */
[----:B------:R-:W-:Y:S02]  /*7810*/  IADD3 R3, P3, PT, R3, 0x20, RZ ;  /* 0x0000002003037810 */ /* 0x000fe40007f7e0ff */
[----:B------:R-:W-:Y:S02]  /*7820*/  ISETP.GT.U32.AND.EX P0, PT, R18, RZ, PT, P0 ;  /* 0x000000ff1200720c */ /* 0x000fe40003f04100 */
[----:B------:R-:W-:Y:S02]  /*7830*/  ISETP.GT.U32.AND.EX P1, PT, R2, RZ, PT, P1 ;  /* 0x000000ff0200720c */ /* 0x000fe40003f24110 */
[-C--:B------:R-:W-:Y:S02]  /*7840*/  IADD3.X R83, PT, PT, RZ, R132.reuse, RZ, P4, !PT ;  /* 0x00000084ff537210 */ /* 0x080fe400027fe4ff */
[----:B------:R-:W-:-:S02]  /*7850*/  IADD3.X R132, PT, PT, RZ, R132, RZ, P3, !PT ;  /* 0x00000084ff847210 */ /* 0x000fc40001ffe4ff */
[----:B------:R-:W-:Y:S02]  /*7860*/  SEL R2, RZ, 0x4, !P0 ;  /* 0x00000004ff027807 */ /* 0x000fe40004000000 */
[----:B------:R-:W-:Y:S02]  /*7870*/  SEL R37, RZ, 0x7fff8, !P1 ;  /* 0x0007fff8ff257807 */ /* 0x000fe40004800000 */
[-C--:B------:R-:W-:Y:S02]  /*7880*/  ISETP.GT.U32.AND P5, PT, R15, R212.reuse, PT ;  /* 0x000000d40f00720c */ /* 0x080fe40003fa4070 */
[-C--:B------:R-:W-:Y:S02]  /*7890*/  ISETP.GT.U32.AND P4, PT, R13, R212.reuse, PT ;  /* 0x000000d40d00720c */ /* 0x080fe40003f84070 */
[-C--:B------:R-:W-:Y:S02]  /*78a0*/  ISETP.GT.U32.AND P3, PT, R7, R212.reuse, PT ;  /* 0x000000d40700720c */ /* 0x080fe40003f64070 */
[----:B------:R-:W-:-:S02]  /*78b0*/  ISETP.GT.U32.AND P0, PT, R5, R212, PT ;  /* 0x000000d40500720c */ /* 0x000fc40003f04070 */
[----:B------:R-:W-:Y:S02]  /*78c0*/  ISETP.GT.U32.AND P1, PT, R11, R212, PT ;  /* 0x000000d40b00720c */ /* 0x000fe40003f24070 */
[----:B------:R-:W-:Y:S02]  /*78d0*/  ISETP.GT.U32.AND.EX P5, PT, R22, RZ, PT, P5 ;  /* 0x000000ff1600720c */ /* 0x000fe40003fa4150 */
[----:B------:R-:W-:Y:S02]  /*78e0*/  ISETP.GT.U32.AND.EX P4, PT, R20, RZ, PT, P4 ;  /* 0x000000ff1400720c */ /* 0x000fe40003f84140 */
[----:B------:R-:W-:Y:S02]  /*78f0*/  ISETP.GT.U32.AND.EX P3, PT, R8, RZ, PT, P3 ;  /* 0x000000ff0800720c */ /* 0x000fe40003f64130 */
[----:B------:R-:W-:Y:S02]  /*7900*/  ISETP.GT.U32.AND.EX P0, PT, R6, RZ, PT, P0 ;  /* 0x000000ff0600720c */ /* 0x000fe40003f04100 */
[----:B------:R-:W-:-:S02]  /*7910*/  ISETP.GT.U32.AND.EX P1, PT, R12, RZ, PT, P1 ;  /* 0x000000ff0c00720c */ /* 0x000fc40003f24110 */
[----:B------:R-:W-:Y:S02]  /*7920*/  SEL R38, RZ, 0x1, !P5 ;  /* 0x00000001ff267807 */ /* 0x000fe40006800000 */
[----:B------:R-:W-:Y:S02]  /*7930*/  SEL R39, RZ, 0x1fffe, !P4 ;  /* 0x0001fffeff277807 */ /* 0x000fe40006000000 */
[----:B------:R-:W-:Y:S02]  /*7940*/  SEL R40, RZ, 0x4, !P3 ;  /* 0x00000004ff287807 */ /* 0x000fe40005800000 */
[----:B------:R-:W-:Y:S02]  /*7950*/  SEL R41, RZ, 0x7fff8, !P0 ;  /* 0x0007fff8ff297807 */ /* 0x000fe40004000000 */
[----:B------:R-:W-:Y:S02]  /*7960*/  SEL R42, RZ, 0x1, !P1 ;  /* 0x00000001ff2a7807 */ /* 0x000fe40004800000 */
[----:B------:R-:W-:-:S02]  /*7970*/  ISETP.GT.U32.AND P5, PT, R9, R212, PT ;  /* 0x000000d40900720c */ /* 0x000fc40003fa4070 */
[-C--:B------:R-:W-:Y:S02]  /*7980*/  ISETP.GT.U32.AND P4, PT, R21, R212.reuse, PT ;  /* 0x000000d41500720c */ /* 0x080fe40003f84070 */
[-C--:B------:R-:W-:Y:S02]  /*7990*/  ISETP.GT.U32.AND P3, PT, R19, R212.reuse, PT ;  /* 0x000000d41300720c */ /* 0x080fe40003f64070 */
[-C--:B------:R-:W-:Y:S02]  /*79a0*/  ISETP.GT.U32.AND P0, PT, R25, R212.reuse, PT ;  /* 0x000000d41900720c */ /* 0x080fe40003f04070 */
[----:B------:R-:W-:Y:S01]  /*79b0*/  ISETP.GT.U32.AND P1, PT, R23, R212, PT ;  /* 0x000000d41700720c */ /* 0x000fe20003f24070 */
[----:B0-----:R-:W-:-:S12]  /*79c0*/  @!P2 BRA `(.L_x_17) ;  /* 0x0000006c00b8a947 */ /* 0x001fd80003800000 */
.L_x_25:
[----:B------:R-:W-:Y:S01]  /*79d0*/  BAR.SYNC.DEFER_BLOCKING 0x0 ;  /* 0x0000000000007b1d */ /* 0x000fe20000010000 */
[----:B------:R-:W-:Y:S02]  /*79e0*/  ISETP.GT.U32.AND P2, PT, R17, R212, PT ;  /* 0x000000d41100720c */ /* 0x000fe40003f44070 */
[----:B------:R-:W-:Y:S02]  /*79f0*/  ISETP.GT.U32.AND.EX P5, PT, R10, RZ, PT, P5 ;  /* 0x000000ff0a00720c */ /* 0x000fe40003fa4150 */
[----:B------:R-:W-:Y:S02]  /*7a00*/  ISETP.GT.U32.AND.EX P4, PT, R14, RZ, PT, P4 ;  /* 0x000000ff0e00720c */ /* 0x000fe40003f84140 */
[----:B------:R-:W-:Y:S01]  /*7a10*/  LOP3.LUT P6, RZ, R147, 0xff, RZ, 0xc0, !PT ;  /* 0x000000ff93ff7812 */ /* 0x000fe200078cc0ff */
[----:B------:R-:W0:Y:S01]  /*7a20*/  LDTM.x32 R4, tmem[UR69] ;  /* 0x00000045000479ee */ /* 0x000e2200082c0000 */
[----:B------:R-:W-:Y:S02]  /*7a30*/  ISETP.GT.U32.AND.EX P3, PT, R44, RZ, PT, P3 ;  /* 0x000000ff2c00720c */ /* 0x000fe40003f64130 */
[----:B------:R-:W-:-:S02]  /*7a40*/  SEL R44, RZ, 0x4, !P4 ;  /* 0x00000004ff2c7807 */ /* 0x000fc40006000000 */
[-C--:B------:R-:W-:Y:S02]  /*7a50*/  ISETP.GT.U32.AND P4, PT, R79, R212.reuse, PT ;  /* 0x000000d44f00720c */ /* 0x080fe40003f84070 */
[----:B------:R-:W-:Y:S02]  /*7a60*/  SEL R43, RZ, 0x1fffe, !P5 ;  /* 0x0001fffeff2b7807 */ /* 0x000fe40006800000 */
[----:B------:R-:W-:Y:S02]  /*7a70*/  ISETP.GT.U32.AND.EX P4, PT, R81, RZ, PT, P4 ;  /* 0x000000ff5100720c */ /* 0x000fe40003f84140 */
[----:B------:R-:W-:Y:S02]  /*7a80*/  ISETP.GT.U32.AND P5, PT, R45, R212, PT ;  /* 0x000000d42d00720c */ /* 0x000fe40003fa4070 */
[----:B------:R-:W-:Y:S02]  /*7a90*/  ISETP.GT.U32.AND.EX P2, PT, R50, RZ, PT, P2 ;  /* 0x000000ff3200720c */ /* 0x000fe40003f44120 */
[----:B------:R-:W-:Y:S01]  /*7aa0*/  IADD3 R38, PT, PT, R38, R39, RZ ;  /* 0x0000002726267210 */ /* 0x000fe20007ffe0ff */
[----:B------:R-:W1:Y:S01]  /*7ab0*/  @!P6 SYNCS.CCTL.IV [UR5+0x16010] ;  /* 0x01601000ff00e9b1 */ /* 0x000e620008000005 */
[----:B------:R-:W-:Y:S01]  /*7ac0*/  SEL R45, RZ, 0x7fff8, !P3 ;  /* 0x0007fff8ff2d7807 */ /* 0x000fe20005800000 */
[----:B------:R-:W-:Y:S01]  /*7ad0*/  NOP ;  /* 0x0000000000007918 */ /* 0x000fe20000000000 */
[----:B------:R-:W-:-:S02]  /*7ae0*/  SEL R50, RZ, 0x1, !P4 ;  /* 0x00000001ff327807 */ /* 0x000fc40006000000 */
[----:B------:R-:W-:Y:S02]  /*7af0*/  SHF.L.U32 R39, R36, 0x1f, RZ ;  /* 0x0000001f24277819 */ /* 0x000fe400000006ff */
[-C--:B------:R-:W-:Y:S01]  /*7b00*/  ISETP.GT.U32.AND P3, PT, R47, R212.reuse, PT ;  /* 0x000000d42f00720c */ /* 0x080fe20003f64070 */
[----:B0-----:R-:W-:Y:S01]  /*7b10*/  FMUL R5, R5, UR6 ;  /* 0x0000000605057c20 */ /* 0x001fe20008400000 */
[-C--:B------:R-:W-:Y:S01]  /*7b20*/  ISETP.GT.U32.AND P4, PT, R51, R212.reuse, PT ;  /* 0x000000d43300720c */ /* 0x080fe20003f84070 */
[----:B-1----:R-:W0:Y:S01]  /*7b30*/  SYNCS.PHASECHK.TRANS64.TRYWAIT P6, [UR71], R39 ;  /* 0x00000027ff0075a7 */ /* 0x002e2200080c1147 */
[----:B------:R-:W-:Y:S01]  /*7b40*/  ISETP.GT.U32.AND.EX P1, PT, R82, RZ, PT, P1 ;  /* 0x000000ff5200720c */ /* 0x000fe20003f24110 */
[----:B------:R-:W-:Y:S01]  /*7b50*/  FMUL R6, R6, UR6 ;  /* 0x0000000606067c20 */ /* 0x000fe20008400000 */
        /* <DEDUP_REMOVED lines=8> */
[----:B------:R-:W-:Y:S01]  /*7be0*/  SEL R47, RZ, 0x1fffe, !P1 ;  /* 0x0001fffeff2f7807 */ /* 0x000fe20004800000 */
[----:B------:R-:W-:Y:S01]  /*7bf0*/  FMUL R12, R12, UR6 ;  /* 0x000000060c0c7c20 */ /* 0x000fe20008400000 */
[----:B------:R-:W-:Y:S01]  /*7c00*/  SEL R46, RZ, 0x1, !P0 ;  /* 0x00000001ff2e7807 */ /* 0x000fe20004000000 */
[----:B------:R-:W-:Y:S01]  /*7c10*/  FMUL R11, R11, UR6 ;  /* 0x000000060b0b7c20 */ /* 0x000fe20008400000 */
[----:B------:R-:W-:Y:S01]  /*7c20*/  SEL R48, RZ, 0x4, !P2 ;  /* 0x00000004ff307807 */ /* 0x000fe20005000000 */
[----:B------:R-:W-:Y:S01]  /*7c30*/  FMUL R14, R14, UR6 ;  /* 0x000000060e0e7c20 */ /* 0x000fe20008400000 */
[-C--:B------:R-:W-:Y:S01]  /*7c40*/  ISETP.GT.U32.AND P2, PT, R49, R212.reuse, PT ;  /* 0x000000d43100720c */ /* 0x080fe20003f44070 */
[----:B------:R-:W-:Y:S01]  /*7c50*/  FMUL R15, R15, UR6 ;  /* 0x000000060f0f7c20 */ /* 0x000fe20008400000 */
[----:B------:R-:W-:Y:S01]  /*7c60*/  SEL R49, RZ, 0x7fff8, !P5 ;  /* 0x0007fff8ff317807 */ /* 0x000fe20006800000 */
[----:B------:R-:W-:Y:S01]  /*7c70*/  FMUL R13, R13, UR6 ;  /* 0x000000060d0d7c20 */ /* 0x000fe20008400000 */
[----:B------:R-:W-:Y:S01]  /*7c80*/  SEL R51, RZ, 0x1fffe, !P3 ;  /* 0x0001fffeff337807 */ /* 0x000fe20005800000 */
[----:B------:R-:W-:Y:S01]  /*7c90*/  FMUL R16, R16, UR6 ;  /* 0x0000000610107c20 */ /* 0x000fe20008400000 */
[----:B------:R-:W-:Y:S01]  /*7ca0*/  FSEL R5, R5, -INF , !P4 ;  /* 0xff80000005057808 */ /* 0x000fe20006000000 */
[----:B------:R-:W-:Y:S01]  /*7cb0*/  FMUL R17, R17, UR6 ;  /* 0x0000000611117c20 */ /* 0x000fe20008400000 */
[----:B------:R-:W-:-:S02]  /*7cc0*/  ISETP.GT.U32.AND P5, PT, R55, R212, PT ;  /* 0x000000d43700720c */ /* 0x000fc40003fa4070 */
[-C--:B------:R-:W-:Y:S02]  /*7cd0*/  ISETP.GT.U32.AND P3, PT, R53, R212.reuse, PT ;  /* 0x000000d43500720c */ /* 0x080fe40003f64070 */
[----:B------:R-:W-:Y:S02]  /*7ce0*/  ISETP.GT.U32.AND P4, PT, R61, R212, PT ;  /* 0x000000d43d00720c */ /* 0x000fe40003f84070 */
[----:B------:R-:W-:Y:S02]  /*7cf0*/  IADD3 R46, PT, PT, R46, R47, RZ ;  /* 0x0000002f2e2e7210 */ /* 0x000fe40007ffe0ff */
[----:B------:R-:W-:Y:S02]  /*7d00*/  ISETP.GT.U32.AND.EX P5, PT, R54, RZ, PT, P5 ;  /* 0x000000ff3600720c */ /* 0x000fe40003fa4150 */
[----:B------:R-:W-:Y:S02]  /*7d10*/  ISETP.GT.U32.AND.EX P3, PT, R52, RZ, PT, P3 ;  /* 0x000000ff3400720c */ /* 0x000fe40003f64130 */
[----:B------:R-:W-:-:S02]  /*7d20*/  ISETP.GT.U32.AND.EX P4, PT, R60, RZ, PT, P4 ;  /* 0x000000ff3c00720c */ /* 0x000fc40003f84140 */
[----:B------:R-:W-:Y:S02]  /*7d30*/  IADD3 R50, PT, PT, R50, R51, RZ ;  /* 0x0000003332327210 */ /* 0x000fe40007ffe0ff */
[----:B------:R-:W-:Y:S02]  /*7d40*/  LOP3.LUT R38, R38, 0x3, RZ, 0xc0, !PT ;  /* 0x0000000326267812 */ /* 0x000fe400078ec0ff */
[----:B------:R-:W-:Y:S02]  /*7d50*/  LOP3.LUT R46, R46, 0x3, RZ, 0xc0, !PT ;  /* 0x000000032e2e7812 */ /* 0x000fe400078ec0ff */
[----:B------:R-:W-:Y:S02]  /*7d60*/  FSEL R6, R6, -INF , !P3 ;  /* 0xff80000006067808 */ /* 0x000fe40005800000 */
[----:B------:R-:W-:Y:S02]  /*7d70*/  FSEL R7, R7, -INF , !P5 ;  /* 0xff80000007077808 */ /* 0x000fe40006800000 */
[----:B------:R-:W-:-:S02]  /*7d80*/  FSEL R10, R10, -INF , !P4 ;  /* 0xff8000000a0a7808 */ /* 0x000fc40006000000 */
[----:B------:R-:W-:Y:S02]  /*7d90*/  IADD3 R42, PT, PT, R42, R43, RZ ;  /* 0x0000002b2a2a7210 */ /* 0x000fe40007ffe0ff */
[----:B------:R-:W-:Y:S02]  /*7da0*/  LOP3.LUT R50, R50, 0x3, RZ, 0xc0, !PT ;  /* 0x0000000332327812 */ /* 0x000fe400078ec0ff */
[----:B------:R-:W-:Y:S02]  /*7db0*/  IADD3 R2, PT, PT, R38, R37, R2 ;  /* 0x0000002526027210 */ /* 0x000fe40007ffe002 */
[----:B------:R-:W-:Y:S02]  /*7dc0*/  IADD3 R44, PT, PT, R46, R45, R44 ;  /* 0x0000002d2e2c7210 */ /* 0x000fe40007ffe02c */
[-C--:B------:R-:W-:Y:S02]  /*7dd0*/  ISETP.GT.U32.AND P3, PT, R57, R212.reuse, PT ;  /* 0x000000d43900720c */ /* 0x080fe40003f64070 */
[----:B------:R-:W-:-:S02]  /*7de0*/  ISETP.GT.U32.AND P5, PT, R59, R212, PT ;  /* 0x000000d43b00720c */ /* 0x000fc40003fa4070 */
[----:B------:R-:W-:Y:S02]  /*7df0*/  ISETP.GT.U32.AND P4, PT, R65, R212, PT ;  /* 0x000000d44100720c */ /* 0x000fe40003f84070 */
[----:B------:R-:W-:Y:S02]  /*7e00*/  LOP3.LUT R42, R42, 0x3, RZ, 0xc0, !PT ;  /* 0x000000032a2a7812 */ /* 0x000fe400078ec0ff */
[----:B------:R-:W-:Y:S02]  /*7e10*/  IADD3 R49, PT, PT, R50, R49, R48 ;  /* 0x0000003132317210 */ /* 0x000fe40007ffe030 */
[----:B------:R-:W-:Y:S02]  /*7e20*/  SHF.L.U32 R2, R2, 0x8, RZ ;  /* 0x0000000802027819 */ /* 0x000fe400000006ff */
[----:B------:R-:W-:Y:S02]  /*7e30*/  LOP3.LUT R44, R44, 0xf, RZ, 0xc0, !PT ;  /* 0x0000000f2c2c7812 */ /* 0x000fe400078ec0ff */
[----:B------:R-:W-:-:S02]  /*7e40*/  ISETP.GT.U32.AND.EX P3, PT, R56, RZ, PT, P3 ;  /* 0x000000ff3800720c */ /* 0x000fc40003f64130 */
[----:B------:R-:W-:Y:S02]  /*7e50*/  ISETP.GT.U32.AND.EX P5, PT, R58, RZ, PT, P5 ;  /* 0x000000ff3a00720c */ /* 0x000fe40003fa4150 */
[----:B------:R-:W-:Y:S02]  /*7e60*/  ISETP.GT.U32.AND.EX P4, PT, R64, RZ, PT, P4 ;  /* 0x000000ff4000720c */ /* 0x000fe40003f84140 */
[----:B------:R-:W-:Y:S02]  /*7e70*/  IADD3 R41, PT, PT, R42, R41, R40 ;  /* 0x000000292a297210 */ /* 0x000fe40007ffe028 */
[----:B------:R-:W-:Y:S02]  /*7e80*/  LOP3.LUT R2, R2, 0xf00, RZ, 0xe2, !PT ;  /* 0x00000f0002027812 */ /* 0x000fe400078ee2ff */
[----:B------:R-:W-:Y:S02]  /*7e90*/  LEA R44, R49, R44, 0x4 ;  /* 0x0000002c312c7211 */ /* 0x000fe400078e20ff */
[----:B------:R-:W-:-:S02]  /*7ea0*/  FSEL R8, R8, -INF , !P3 ;  /* 0xff80000008087808 */ /* 0x000fc40005800000 */
[----:B------:R-:W-:Y:S02]  /*7eb0*/  FSEL R9, R9, -INF , !P5 ;  /* 0xff80000009097808 */ /* 0x000fe40006800000 */
[----:B------:R-:W-:Y:S02]  /*7ec0*/  FSEL R12, R12, -INF , !P4 ;  /* 0xff8000000c0c7808 */ /* 0x000fe40006000000 */
[-C--:B------:R-:W-:Y:S02]  /*7ed0*/  ISETP.GT.U32.AND P3, PT, R71, R212.reuse, PT ;  /* 0x000000d44700720c */ /* 0x080fe40003f64070 */
[-C--:B------:R-:W-:Y:S02]  /*7ee0*/  ISETP.GT.U32.AND P5, PT, R63, R212.reuse, PT ;  /* 0x000000d43f00720c */ /* 0x080fe40003fa4070 */
[----:B------:R-:W-:Y:S02]  /*7ef0*/  ISETP.GT.U32.AND P4, PT, R69, R212, PT ;  /* 0x000000d44500720c */ /* 0x000fe40003f84070 */
[----:B------:R-:W-:-:S02]  /*7f00*/  LEA R2, R41, R2, 0xc ;  /* 0x0000000229027211 */ /* 0x000fc400078e60ff */
[----:B------:R-:W-:Y:S02]  /*7f10*/  LOP3.LUT R37, R44, 0xff, RZ, 0xc0, !PT ;  /* 0x000000ff2c257812 */ /* 0x000fe400078ec0ff */
[----:B------:R-:W-:Y:S02]  /*7f20*/  ISETP.GT.U32.AND.EX P5, PT, R62, RZ, PT, P5 ;  /* 0x000000ff3e00720c */ /* 0x000fe40003fa4150 */
[----:B------:R-:W-:Y:S02]  /*7f30*/  ISETP.GT.U32.AND.EX P4, PT, R68, RZ, PT, P4 ;  /* 0x000000ff4400720c */ /* 0x000fe40003f84140 */
[----:B------:R-:W-:Y:S02]  /*7f40*/  ISETP.GT.U32.AND.EX P3, PT, R70, RZ, PT, P3 ;  /* 0x000000ff4600720c */ /* 0x000fe40003f64130 */
[----:B------:R-:W-:Y:S02]  /*7f50*/  IADD3 R2, PT, PT, R2, R37, RZ ;  /* 0x0000002502027210 */ /* 0x000fe40007ffe0ff */
[----:B------:R-:W-:-:S02]  /*7f60*/  FSEL R11, R11, -INF , !P5 ;  /* 0xff8000000b0b7808 */ /* 0x000fc40006800000 */
[----:B------:R-:W-:Y:S02]  /*7f70*/  FSEL R14, R14, -INF , !P4 ;  /* 0xff8000000e0e7808 */ /* 0x000fe40006000000 */
[----:B------:R-:W-:Y:S02]  /*7f80*/  FSEL R15, R15, -INF , !P3 ;  /* 0xff8000000f0f7808 */ /* 0x000fe40005800000 */
[-C--:B------:R-:W-:Y:S02]  /*7f90*/  ISETP.GT.U32.AND P5, PT, R67, R212.reuse, PT ;  /* 0x000000d44300720c */ /* 0x080fe40003fa4070 */
[-C--:B------:R-:W-:Y:S02]  /*7fa0*/  ISETP.GT.U32.AND P4, PT, R75, R212.reuse, PT ;  /* 0x000000d44b00720c */ /* 0x080fe40003f84070 */
[----:B------:R-:W-:Y:S02]  /*7fb0*/  ISETP.GT.U32.AND P3, PT, R73, R212, PT ;  /* 0x000000d44900720c */ /* 0x000fe40003f64070 */
[----:B------:R-:W-:-:S02]  /*7fc0*/  LOP3.LUT R2, R2, 0xffff, RZ, 0xc0, !PT ;  /* 0x0000ffff02027812 */ /* 0x000fc400078ec0ff */
[----:B------:R-:W-:Y:S02]  /*7fd0*/  ISETP.GT.U32.AND.EX P5, PT, R66, RZ, PT, P5 ;  /* 0x000000ff4200720c */ /* 0x000fe40003fa4150 */
[----:B------:R-:W-:Y:S02]  /*7fe0*/  ISETP.GT.U32.AND.EX P4, PT, R74, RZ, PT, P4 ;  /* 0x000000ff4a00720c */ /* 0x000fe40003f84140 */
[----:B------:R-:W-:Y:S02]  /*7ff0*/  ISETP.GT.U32.AND.EX P3, PT, R72, RZ, PT, P3 ;  /* 0x000000ff4800720c */ /* 0x000fe40003f64130 */
[----:B------:R-:W-:Y:S02]  /*8000*/  ISETP.GT.U32.AND P1, PT, R77, R212, PT ;  /* 0x000000d44d00720c */ /* 0x000fe40003f24070 */
[--C-:B------:R-:W-:Y:S02]  /*8010*/  SHF.R.U32.HI R36, RZ, 0xf, R2.reuse ;  /* 0x0000000fff247819 */ /* 0x100fe40000011602 */
[----:B------:R-:W-:-:S02]  /*8020*/  SHF.R.U32.HI R37, RZ, 0xe, R2 ;  /* 0x0000000eff257819 */ /* 0x000fc40000011602 */
[----:B------:R-:W-:Y:S02]  /*8030*/  SHF.R.U32.HI R38, RZ, 0xd, R2 ;  /* 0x0000000dff267819 */ /* 0x000fe40000011602 */
[----:B------:R-:W-:Y:S02]  /*8040*/  FSEL R13, R13, -INF , !P5 ;  /* 0xff8000000d0d7808 */ /* 0x000fe40006800000 */
[----:B------:R-:W-:Y:S02]  /*8050*/  FSEL R16, R16, -INF , !P3 ;  /* 0xff80000010107808 */ /* 0x000fe40005800000 */
[----:B------:R-:W-:Y:S02]  /*8060*/  FSEL R17, R17, -INF , !P4 ;  /* 0xff80000011117808 */ /* 0x000fe40006000000 */
[----:B------:R-:W-:Y:S02]  /*8070*/  ISETP.GT.U32.AND.EX P1, PT, R78, RZ, PT, P1 ;  /* 0x000000ff4e00720c */ /* 0x000fe40003f24110 */
[----:B------:R-:W-:-:S02]  /*8080*/  ISETP.GT.U32.AND.EX P2, PT, R76, RZ, PT, P2 ;  /* 0x000000ff4c00720c */ /* 0x000fc40003f44120 */
[----:B------:R-:W-:Y:S02]  /*8090*/  LOP3.LUT P3, RZ, R36, 0x1, RZ, 0xc0, !PT ;  /* 0x0000000124ff7812 */ /* 0x000fe4000786c0ff */
[----:B------:R-:W-:Y:S02]  /*80a0*/  LOP3.LUT P4, RZ, R37, 0x1, RZ, 0xc0, !PT ;  /* 0x0000000125ff7812 */ /* 0x000fe4000788c0ff */
[----:B------:R-:W-:Y:S01]  /*80b0*/  LOP3.LUT P5, RZ, R38, 0x1, RZ, 0xc0, !PT ;  /* 0x0000000126ff7812 */ /* 0x000fe200078ac0ff */
[----:B0-----:R-:W-:-:S12]  /*80c0*/  @!P6 BRA `(.L_x_18) ;  /* 0x000000680004e947 */ /* 0x001fd80003800000 */
.L_x_26:
[----:B------:R-:W-:Y:S01]  /*80d0*/  FMUL R18, R18, UR6 ;  /* 0x0000000612127c20 */ /* 0x000fe20008400000 */
[----:B------:R-:W-:Y:S01]  /*80e0*/  SHF.R.U32.HI R44, RZ, 0xc, R2 ;  /* 0x0000000cff2c7819 */ /* 0x000fe20000011602 */
[----:B------:R-:W-:-:S03]  /*80f0*/  IMAD.WIDE R36, R133, 0x2, R178 ;  /* 0x0000000285247825 */ /* 0x000fc600078e02b2 */
[----:B------:R-:W-:Y:S01]  /*8100*/  FSEL R18, R18, -INF , !P2 ;  /* 0xff80000012127808 */ /* 0x000fe20005000000 */
[C---:B------:R-:W-:Y:S01]  /*8110*/  IMAD.WIDE R38, R133.reuse, 0x2, R176 ;  /* 0x0000000285267825 */ /* 0x040fe200078e02b0 */
[----:B------:R-:W-:Y:S01]  /*8120*/  LOP3.LUT P2, RZ, R44, 0x1, RZ, 0xc0, !PT ;  /* 0x000000012cff7812 */ /* 0x000fe2000784c0ff */
[----:B------:R0:W3:Y:S02]  /*8130*/  LDG.E.U16 R36, desc[UR16][R36.64] ;  /* 0x0000001024247981 */ /* 0x0000e4000c1e1500 */
[C---:B------:R-:W-:Y:S02]  /*8140*/  IMAD.WIDE R40, R133.reuse, 0x2, R174 ;  /* 0x0000000285287825 */ /* 0x040fe400078e02ae */
[----:B------:R1:W4:Y:S02]  /*8150*/  LDG.E.U16 R38, desc[UR16][R38.64] ;  /* 0x0000001026267981 */ /* 0x000324000c1e1500 */
[C---:B------:R-:W-:Y:S02]  /*8160*/  IMAD.WIDE R42, R133.reuse, 0x2, R172 ;  /* 0x00000002852a7825 */ /* 0x040fe400078e02ac */
[----:B--2---:R5:W2:Y:S02]  /*8170*/  LDG.E.U16 R40, desc[UR16][R40.64] ;  /* 0x0000001028287981 */ /* 0x004aa4000c1e1500 */
[----:B------:R-:W-:-:S02]  /*8180*/  IMAD.WIDE R44, R133, 0x2, R170 ;  /* 0x00000002852c7825 */ /* 0x000fc400078e02aa */
[----:B------:R0:W2:Y:S02]  /*8190*/  LDG.E.U16 R42, desc[UR16][R42.64] ;  /* 0x000000102a2a7981 */ /* 0x0000a4000c1e1500 */
[C---:B------:R-:W-:Y:S02]  /*81a0*/  IMAD.WIDE R46, R133.reuse, 0x2, R168 ;  /* 0x00000002852e7825 */ /* 0x040fe400078e02a8 */
[----:B------:R0:W2:Y:S02]  /*81b0*/  LDG.E.U16 R44, desc[UR16][R44.64] ;  /* 0x000000102c2c7981 */ /* 0x0000a4000c1e1500 */
[C---:B------:R-:W-:Y:S02]  /*81c0*/  IMAD.WIDE R48, R133.reuse, 0x2, R166 ;  /* 0x0000000285307825 */ /* 0x040fe400078e02a6 */
[----:B------:R0:W2:Y:S02]  /*81d0*/  LDG.E.U16 R46, desc[UR16][R46.64] ;  /* 0x000000102e2e7981 */ /* 0x0000a4000c1e1500 */
[----:B------:R-:W-:-:S02]  /*81e0*/  IMAD.WIDE R50, R133, 0x2, R164 ;  /* 0x0000000285327825 */ /* 0x000fc400078e02a4 */
[----:B------:R0:W2:Y:S02]  /*81f0*/  LDG.E.U16 R48, desc[UR16][R48.64] ;  /* 0x0000001030307981 */ /* 0x0000a4000c1e1500 */
[C---:B------:R-:W-:Y:S02]  /*8200*/  IMAD.WIDE R52, R133.reuse, 0x2, R162 ;  /* 0x0000000285347825 */ /* 0x040fe400078e02a2 */
[----:B------:R-:W2:Y:S02]  /*8210*/  LDG.E.U16 R50, desc[UR16][R50.64] ;  /* 0x0000001032327981 */ /* 0x000ea4000c1e1500 */
[C---:B------:R-:W-:Y:S02]  /*8220*/  IMAD.WIDE R54, R133.reuse, 0x2, R160 ;  /* 0x0000000285367825 */ /* 0x040fe400078e02a0 */
[----:B------:R-:W2:Y:S02]  /*8230*/  LDG.E.U16 R52, desc[UR16][R52.64] ;  /* 0x0000001034347981 */ /* 0x000ea4000c1e1500 */
[----:B------:R-:W-:-:S02]  /*8240*/  IMAD.WIDE R224, R133, 0x2, R158 ;  /* 0x0000000285e07825 */ /* 0x000fc400078e029e */
[----:B------:R-:W2:Y:S02]  /*8250*/  LDG.E.U16 R54, desc[UR16][R54.64] ;  /* 0x0000001036367981 */ /* 0x000ea4000c1e1500 */
        /* <DEDUP_REMOVED lines=8> */
[----:B------:R-:W-:Y:S02]  /*82e0*/  IMAD.WIDE R234, R133, 0x2, R148 ;  /* 0x0000000285ea7825 */ /* 0x000fe400078e0294 */
[----:B------:R-:W2:Y:S04]  /*82f0*/  LDG.E.U16 R232, desc[UR16][R232.64] ;  /* 0x00000010e8e87981 */ /* 0x000ea8000c1e1500 */
[----:B------:R-:W2:Y:S01]  /*8300*/  LDG.E.U16 R234, desc[UR16][R234.64] ;  /* 0x00000010eaea7981 */ /* 0x000ea2000c1e1500 */
[----:B------:R-:W-:Y:S01]  /*8310*/  FMUL R20, R20, UR6 ;  /* 0x0000000614147c20 */ /* 0x000fe20008400000 */
[----:B------:R-:W-:Y:S01]  /*8320*/  FMUL R19, R19, UR6 ;  /* 0x0000000613137c20 */ /* 0x000fe20008400000 */
[----:B------:R-:W-:-:S03]  /*8330*/  FMUL R21, R21, UR6 ;  /* 0x0000000615157c20 */ /* 0x000fc60008400000 */
[----:B------:R-:W-:Y:S02]  /*8340*/  FSEL R20, R20, -INF , !P3 ;  /* 0xff80000014147808 */ /* 0x000fe40005800000 */
[----:B------:R-:W-:Y:S01]  /*8350*/  ISETP.GT.U32.AND P3, PT, R3, R212, PT ;  /* 0x000000d40300720c */ /* 0x000fe20003f64070 */
[----:B------:R-:W-:Y:S01]  /*8360*/  FMUL R4, R4, UR6 ;  /* 0x0000000604047c20 */ /* 0x000fe20008400000 */
[----:B0-----:R-:W-:Y:S02]  /*8370*/  FSEL R37, R19, -INF , !P1 ;  /* 0xff80000013257808 */ /* 0x001fe40004800000 */
[----:B------:R-:W-:Y:S02]  /*8380*/  SHF.R.U32.HI R19, RZ, 0xa, R2 ;  /* 0x0000000aff137819 */ /* 0x000fe40000011602 */
[----:B------:R-:W-:Y:S02]  /*8390*/  ISETP.GT.U32.AND.EX P3, PT, R132, RZ, PT, P3 ;  /* 0x000000ff8400720c */ /* 0x000fe40003f64130 */
[----:B------:R-:W-:-:S02]  /*83a0*/  FSEL R21, R21, -INF , !P4 ;  /* 0xff80000015157808 */ /* 0x000fc40006000000 */
[----:B------:R-:W-:Y:S02]  /*83b0*/  LOP3.LUT P4, RZ, R19, 0x1, RZ, 0xc0, !PT ;  /* 0x0000000113ff7812 */ /* 0x000fe4000788c0ff */
[----:B------:R-:W-:-:S04]  /*83c0*/  FSEL R19, R4, -INF , !P3 ;  /* 0xff80000004137808 */ /* 0x000fc80005800000 */
[----:B------:R-:W-:-:S04]  /*83d0*/  FMNMX3 R4, R19, R5, R6, !PT ;  /* 0x0000000513047276 */ /* 0x000fc80007800006 */
[----:B------:R-:W-:-:S04]  /*83e0*/  FMNMX3 R4, R4, R7, R8, !PT ;  /* 0x0000000704047276 */ /* 0x000fc80007800008 */
[----:B------:R-:W-:-:S04]  /*83f0*/  FMNMX3 R4, R4, R9, R10, !PT ;  /* 0x0000000904047276 */ /* 0x000fc8000780000a */
[----:B------:R-:W-:Y:S02]  /*8400*/  FMNMX3 R4, R4, R11, R12, !PT ;  /* 0x0000000b04047276 */ /* 0x000fe4000780000c */
[----:B-1----:R-:W-:Y:S02]  /*8410*/  SHF.R.U32.HI R39, RZ, 0xb, R2 ;  /* 0x0000000bff277819 */ /* 0x002fe40000011602 */
[----:B------:R-:W-:Y:S01]  /*8420*/  FMNMX3 R4, R4, R13, R14, !PT ;  /* 0x0000000d04047276 */ /* 0x000fe2000780000e */
[----:B------:R-:W-:Y:S01]  /*8430*/  FMUL R22, R22, UR6 ;  /* 0x0000000616167c20 */ /* 0x000fe20008400000 */
[----:B------:R-:W-:Y:S02]  /*8440*/  LOP3.LUT P1, RZ, R39, 0x1, RZ, 0xc0, !PT ;  /* 0x0000000127ff7812 */ /* 0x000fe4000782c0ff */
[----:B------:R-:W-:Y:S02]  /*8450*/  FMNMX3 R4, R4, R15, R16, !PT ;  /* 0x0000000f04047276 */ /* 0x000fe40007800010 */
[----:B------:R-:W-:-:S02]  /*8460*/  SHF.R.U32.HI R39, RZ, 0x9, R2 ;  /* 0x00000009ff277819 */ /* 0x000fc40000011602 */
[----:B------:R-:W-:Y:S01]  /*8470*/  FMNMX3 R4, R4, R17, R18, !PT ;  /* 0x0000001104047276 */ /* 0x000fe20007800012 */
[----:B------:R-:W-:Y:S01]  /*8480*/  FMUL R23, R23, UR6 ;  /* 0x0000000617177c20 */ /* 0x000fe20008400000 */
[----:B------:R-:W-:Y:S01]  /*8490*/  LOP3.LUT P3, RZ, R39, 0x1, RZ, 0xc0, !PT ;  /* 0x0000000127ff7812 */ /* 0x000fe2000786c0ff */
[----:B------:R-:W-:Y:S01]  /*84a0*/  FMUL R24, R24, UR6 ;  /* 0x0000000618187c20 */ /* 0x000fe20008400000 */
[----:B------:R-:W-:Y:S02]  /*84b0*/  SHF.R.U32.HI R39, RZ, 0x8, R2 ;  /* 0x00000008ff277819 */ /* 0x000fe40000011602 */
[----:B------:R-:W-:Y:S02]  /*84c0*/  FSEL R22, R22, -INF , !P5 ;  /* 0xff80000016167808 */ /* 0x000fe40006800000 */
[----:B------:R-:W-:Y:S01]  /*84d0*/  FMNMX3 R4, R4, R37, R20, !PT ;  /* 0x0000002504047276 */ /* 0x000fe20007800014 */
[----:B------:R-:W-:Y:S01]  /*84e0*/  FMUL R25, R25, UR6 ;  /* 0x0000000619197c20 */ /* 0x000fe20008400000 */
[----:B-----5:R-:W-:Y:S01]  /*84f0*/  SHF.R.U32.HI R41, RZ, 0x7, R2 ;  /* 0x00000007ff297819 */ /* 0x020fe20000011602 */
[----:B------:R-:W-:Y:S01]  /*8500*/  FMUL R26, R26, UR6 ;  /* 0x000000061a1a7c20 */ /* 0x000fe20008400000 */
[----:B------:R-:W-:-:S02]  /*8510*/  LOP3.LUT P5, RZ, R39, 0x1, RZ, 0xc0, !PT ;  /* 0x0000000127ff7812 */ /* 0x000fc400078ac0ff */
[----:B------:R-:W-:Y:S02]  /*8520*/  FSEL R23, R23, -INF , !P2 ;  /* 0xff80000017177808 */ /* 0x000fe40005000000 */
[----:B------:R-:W-:Y:S02]  /*8530*/  FSEL R24, R24, -INF , !P1 ;  /* 0xff80000018187808 */ /* 0x000fe40004800000 */
[----:B------:R-:W-:Y:S02]  /*8540*/  FMNMX3 R4, R4, R21, R22, !PT ;  /* 0x0000001504047276 */ /* 0x000fe40007800016 */
[--C-:B------:R-:W-:Y:S01]  /*8550*/  SHF.R.U32.HI R39, RZ, 0x6, R2.reuse ;  /* 0x00000006ff277819 */ /* 0x100fe20000011602 */
[----:B------:R-:W-:Y:S01]  /*8560*/  FMUL R27, R27, UR6 ;  /* 0x000000061b1b7c20 */ /* 0x000fe20008400000 */
[----:B------:R-:W-:Y:S01]  /*8570*/  LOP3.LUT P2, RZ, R41, 0x1, RZ, 0xc0, !PT ;  /* 0x0000000129ff7812 */ /* 0x000fe2000784c0ff */
[----:B------:R-:W-:Y:S01]  /*8580*/  FMUL R28, R28, UR6 ;  /* 0x000000061c1c7c20 */ /* 0x000fe20008400000 */
[----:B------:R-:W-:-:S02]  /*8590*/  SHF.R.U32.HI R41, RZ, 0x5, R2 ;  /* 0x00000005ff297819 */ /* 0x000fc40000011602 */
[----:B------:R-:W-:Y:S02]  /*85a0*/  FSEL R25, R25, -INF , !P4 ;  /* 0xff80000019197808 */ /* 0x000fe40006000000 */
[----:B------:R-:W-:Y:S02]  /*85b0*/  FSEL R26, R26, -INF , !P3 ;  /* 0xff8000001a1a7808 */ /* 0x000fe40005800000 */
[----:B------:R-:W-:Y:S02]  /*85c0*/  FMNMX3 R4, R4, R23, R24, !PT ;  /* 0x0000001704047276 */ /* 0x000fe40007800018 */
[----:B------:R-:W-:Y:S01]  /*85d0*/  LOP3.LUT P1, RZ, R39, 0x1, RZ, 0xc0, !PT ;  /* 0x0000000127ff7812 */ /* 0x000fe2000782c0ff */
[----:B------:R-:W-:Y:S01]  /*85e0*/  FMUL R29, R29, UR6 ;  /* 0x000000061d1d7c20 */ /* 0x000fe20008400000 */
[----:B------:R-:W-:Y:S01]  /*85f0*/  SHF.R.U32.HI R39, RZ, 0x4, R2 ;  /* 0x00000004ff277819 */ /* 0x000fe20000011602 */
[----:B------:R-:W-:Y:S01]  /*8600*/  FMUL R30, R30, UR6 ;  /* 0x000000061e1e7c20 */ /* 0x000fe20008400000 */
[----:B------:R-:W-:-:S02]  /*8610*/  LOP3.LUT P4, RZ, R41, 0x1, RZ, 0xc0, !PT ;  /* 0x0000000129ff7812 */ /* 0x000fc4000788c0ff */
[----:B------:R-:W-:Y:S02]  /*8620*/  SHF.R.U32.HI R41, RZ, 0x3, R2 ;  /* 0x00000003ff297819 */ /* 0x000fe40000011602 */
[----:B------:R-:W-:Y:S02]  /*8630*/  FSEL R27, R27, -INF , !P5 ;  /* 0xff8000001b1b7808 */ /* 0x000fe40006800000 */
[----:B------:R-:W-:Y:S02]  /*8640*/  FSEL R28, R28, -INF , !P2 ;  /* 0xff8000001c1c7808 */ /* 0x000fe40005000000 */
[----:B------:R-:W-:Y:S01]  /*8650*/  FMNMX3 R4, R4, R25, R26, !PT ;  /* 0x0000001904047276 */ /* 0x000fe2000780001a */
[----:B------:R-:W-:Y:S01]  /*8660*/  FMUL R31, R31, UR6 ;  /* 0x000000061f1f7c20 */ /* 0x000fe20008400000 */
[----:B------:R-:W-:Y:S01]  /*8670*/  LOP3.LUT P3, RZ, R39, 0x1, RZ, 0xc0, !PT ;  /* 0x0000000127ff7812 */ /* 0x000fe2000786c0ff */
[----:B------:R-:W-:Y:S01]  /*8680*/  FMUL R32, R32, UR6 ;  /* 0x0000000620207c20 */ /* 0x000fe20008400000 */
[----:B------:R-:W-:-:S02]  /*8690*/  SHF.R.U32.HI R39, RZ, 0x2, R2 ;  /* 0x00000002ff277819 */ /* 0x000fc40000011602 */
[----:B------:R-:W-:Y:S02]  /*86a0*/  LOP3.LUT P5, RZ, R41, 0x1, RZ, 0xc0, !PT ;  /* 0x0000000129ff7812 */ /* 0x000fe400078ac0ff */
[----:B------:R-:W-:Y:S02]  /*86b0*/  SHF.R.U32.HI R2, RZ, 0x1, R2 ;  /* 0x00000001ff027819 */ /* 0x000fe40000011602 */
[----:B------:R-:W-:Y:S02]  /*86c0*/  FSEL R29, R29, -INF , !P1 ;  /* 0xff8000001d1d7808 */ /* 0x000fe40004800000 */
[----:B------:R-:W-:Y:S02]  /*86d0*/  FSEL R30, R30, -INF , !P4 ;  /* 0xff8000001e1e7808 */ /* 0x000fe40006000000 */
[----:B------:R-:W-:Y:S01]  /*86e0*/  FMNMX3 R4, R4, R27, R28, !PT ;  /* 0x0000001b04047276 */ /* 0x000fe2000780001c */
[----:B------:R-:W-:Y:S01]  /*86f0*/  FMUL R33, R33, UR6 ;  /* 0x0000000621217c20 */ /* 0x000fe20008400000 */
[----:B------:R-:W-:Y:S01]  /*8700*/  FMUL R34, R34, UR6 ;  /* 0x0000000622227c20 */ /* 0x000fe20008400000 */
[----:B------:R-:W-:-:S02]  /*8710*/  LOP3.LUT P2, RZ, R39, 0x1, RZ, 0xc0, !PT ;  /* 0x0000000127ff7812 */ /* 0x000fc4000784c0ff */
[----:B------:R-:W-:Y:S02]  /*8720*/  LOP3.LUT P1, RZ, R2, 0x1, RZ, 0xc0, !PT ;  /* 0x0000000102ff7812 */ /* 0x000fe4000782c0ff */
[----:B------:R-:W-:Y:S02]  /*8730*/  FSEL R31, R31, -INF , !P3 ;  /* 0xff8000001f1f7808 */ /* 0x000fe40005800000 */
[----:B------:R-:W-:Y:S02]  /*8740*/  FSEL R32, R32, -INF , !P5 ;  /* 0xff80000020207808 */ /* 0x000fe40006800000 */
[----:B------:R-:W-:Y:S01]  /*8750*/  FMNMX3 R4, R4, R29, R30, !PT ;  /* 0x0000001d04047276 */ /* 0x000fe2000780001e */
[----:B------:R-:W-:Y:S01]  /*8760*/  FMUL R35, R35, UR6 ;  /* 0x0000000623237c20 */ /* 0x000fe20008400000 */
[----:B------:R-:W-:Y:S02]  /*8770*/  FSEL R33, R33, -INF , !P2 ;  /* 0xff80000021217808 */ /* 0x000fe40005000000 */
[----:B------:R-:W-:-:S02]  /*8780*/  FSEL R34, R34, -INF , !P1 ;  /* 0xff80000022227808 */ /* 0x000fc40004800000 */
[----:B------:R-:W-:Y:S02]  /*8790*/  FMNMX3 R4, R4, R31, R32, !PT ;  /* 0x0000001f04047276 */ /* 0x000fe40007800020 */
[----:B------:R-:W-:Y:S02]  /*87a0*/  FSEL R35, R35, -INF , !P0 ;  /* 0xff80000023237808 */ /* 0x000fe40004000000 */
[----:B------:R-:W-:-:S04]  /*87b0*/  FMNMX3 R2, R4, R33, R34, !PT ;  /* 0x0000002104027276 */ /* 0x000fc80007800022 */
[----:B------:R-:W-:-:S05]  /*87c0*/  FMNMX3 R2, R2, R35, R0, !PT ;  /* 0x0000002302027276 */ /* 0x000fca0007800000 */
[--C-:B------:R-:W-:Y:S01]  /*87d0*/  FADD R19, R19, -R2.reuse ;  /* 0x8000000213137221 */ /* 0x100fe20000000000 */
[--C-:B------:R-:W-:Y:S01]  /*87e0*/  FADD R5, R5, -R2.reuse ;  /* 0x8000000205057221 */ /* 0x100fe20000000000 */
[--C-:B------:R-:W-:Y:S02]  /*87f0*/  FADD R6, R6, -R2.reuse ;  /* 0x8000000206067221 */ /* 0x100fe40000000000 */
[----:B------:R-:W-:Y:S01]  /*8800*/  FMUL R19, R19, 1.4426950216293334961 ;  /* 0x3fb8aa3b13137820 */ /* 0x000fe20000400000 */
[----:B------:R-:W-:Y:S01]  /*8810*/  FMUL R5, R5, 1.4426950216293334961 ;  /* 0x3fb8aa3b05057820 */ /* 0x000fe20000400000 */
[--C-:B------:R-:W-:Y:S01]  /*8820*/  FADD R7, R7, -R2.reuse ;  /* 0x8000000207077221 */ /* 0x100fe20000000000 */
[----:B------:R-:W-:Y:S02]  /*8830*/  FMUL R6, R6, 1.4426950216293334961 ;  /* 0x3fb8aa3b06067820 */ /* 0x000fe40000400000 */
[----:B------:R-:W-:Y:S01]  /*8840*/  MUFU.EX2 R56, R5 ;  /* 0x0000000500387308 */ /* 0x000fe20000000800 */
[----:B------:R-:W-:Y:S01]  /*8850*/  FMUL R7, R7, 1.4426950216293334961 ;  /* 0x3fb8aa3b07077820 */ /* 0x000fe20000400000 */
[----:B------:R-:W-:-:S06]  /*8860*/  FADD R8, R8, -R2 ;  /* 0x8000000208087221 */ /* 0x000fcc0000000000 */
[----:B------:R-:W0:Y:S01]  /*8870*/  MUFU.EX2 R19, R19 ;  /* 0x0000001300137308 */ /* 0x000e220000000800 */
[----:B------:R-:W-:Y:S01]  /*8880*/  FADD R9, R9, -R2 ;  /* 0x8000000209097221 */ /* 0x000fe20000000000 */
[----:B------:R-:W-:-:S06]  /*8890*/  FMUL R8, R8, 1.4426950216293334961 ;  /* 0x3fb8aa3b08087820 */ /* 0x000fcc0000400000 */
[----:B------:R-:W1:Y:S01]  /*88a0*/  MUFU.EX2 R39, R6 ;  /* 0x0000000600277308 */ /* 0x000e620000000800 */
[----:B------:R-:W-:Y:S01]  /*88b0*/  FMUL R9, R9, 1.4426950216293334961 ;  /* 0x3fb8aa3b09097820 */ /* 0x000fe20000400000 */
[----:B------:R-:W-:-:S06]  /*88c0*/  FADD R10, R10, -R2 ;  /* 0x800000020a0a7221 */ /* 0x000fcc0000000000 */
[----:B------:R-:W5:Y:S01]  /*88d0*/  MUFU.EX2 R7, R7 ;  /* 0x0000000700077308 */ /* 0x000f620000000800 */
[----:B------:R-:W-:Y:S01]  /*88e0*/  FADD R11, R11, -R2 ;  /* 0x800000020b0b7221 */ /* 0x000fe20000000000 */
[----:B------:R-:W-:Y:S01]  /*88f0*/  FMUL R10, R10, 1.4426950216293334961 ;  /* 0x3fb8aa3b0a0a7820 */ /* 0x000fe20000400000 */
[----:B0-----:R-:W-:-:S05]  /*8900*/  FADD R4, R19, R56 ;  /* 0x0000003813047221 */ /* 0x001fca0000000000 */
[----:B------:R-:W0:Y:S01]  /*8910*/  MUFU.EX2 R41, R8 ;  /* 0x0000000800297308 */ /* 0x000e220000000800 */
[----:B------:R-:W-:Y:S01]  /*8920*/  FMUL R11, R11, 1.4426950216293334961 ;  /* 0x3fb8aa3b0b0b7820 */ /* 0x000fe20000400000 */
[----:B------:R-:W-:Y:S01]  /*8930*/  FADD R12, R12, -R2 ;  /* 0x800000020c0c7221 */ /* 0x000fe20000000000 */
[----:B-1----:R-:W-:-:S05]  /*8940*/  FADD R4, R39, R4 ;  /* 0x0000000427047221 */ /* 0x002fca0000000000 */
[----:B------:R-:W1:Y:S01]  /*8950*/  MUFU.EX2 R9, R9 ;  /* 0x0000000900097308 */ /* 0x000e620000000800 */
[----:B------:R-:W-:Y:S01]  /*8960*/  FADD R13, R13, -R2 ;  /* 0x800000020d0d7221 */ /* 0x000fe20000000000 */
[----:B------:R-:W-:Y:S01]  /*8970*/  FMUL R12, R12, 1.4426950216293334961 ;  /* 0x3fb8aa3b0c0c7820 */ /* 0x000fe20000400000 */
[----:B-----5:R-:W-:-:S05]  /*8980*/  FADD R4, R7, R4 ;  /* 0x0000000407047221 */ /* 0x020fca0000000000 */
[----:B------:R-:W5:Y:S01]  /*8990*/  MUFU.EX2 R43, R10 ;  /* 0x0000000a002b7308 */ /* 0x000f620000000800 */
[----:B------:R-:W-:Y:S01]  /*89a0*/  FMUL R13, R13, 1.4426950216293334961 ;  /* 0x3fb8aa3b0d0d7820 */ /* 0x000fe20000400000 */
[----:B------:R-:W-:Y:S01]  /*89b0*/  FADD R14, R14, -R2 ;  /* 0x800000020e0e7221 */ /* 0x000fe20000000000 */
[----:B0-----:R-:W-:-:S05]  /*89c0*/  FADD R4, R41, R4 ;  /* 0x0000000429047221 */ /* 0x001fca0000000000 */
[----:B------:R-:W0:Y:S01]  /*89d0*/  MUFU.EX2 R11, R11 ;  /* 0x0000000b000b7308 */ /* 0x000e220000000800 */
[----:B------:R-:W-:Y:S01]  /*89e0*/  FADD R15, R15, -R2 ;  /* 0x800000020f0f7221 */ /* 0x000fe20000000000 */
[----:B------:R-:W-:Y:S01]  /*89f0*/  FMUL R14, R14, 1.4426950216293334961 ;  /* 0x3fb8aa3b0e0e7820 */ /* 0x000fe20000400000 */
[----:B-1----:R-:W-:-:S05]  /*8a00*/  FADD R4, R9, R4 ;  /* 0x0000000409047221 */ /* 0x002fca0000000000 */
[----:B------:R-:W1:Y:S01]  /*8a10*/  MUFU.EX2 R45, R12 ;  /* 0x0000000c002d7308 */ /* 0x000e620000000800 */
[----:B------:R-:W-:Y:S01]  /*8a20*/  FMUL R15, R15, 1.4426950216293334961 ;  /* 0x3fb8aa3b0f0f7820 */ /* 0x000fe20000400000 */
[----:B------:R-:W-:Y:S01]  /*8a30*/  FADD R16, R16, -R2 ;  /* 0x8000000210107221 */ /* 0x000fe20000000000 */
[----:B-----5:R-:W-:-:S05]  /*8a40*/  FADD R4, R43, R4 ;  /* 0x000000042b047221 */ /* 0x020fca0000000000 */
        /* <DEDUP_REMOVED lines=9> */
[----:B------:R-:W-:Y:S01]  /*8ae0*/  FMUL R18, R18, 1.4426950216293334961 ;  /* 0x3fb8aa3b12127820 */ /* 0x000fe20000400000 */
[--C-:B------:R-:W-:Y:S01]  /*8af0*/  FADD R37, R37, -R2.reuse ;  /* 0x8000000225257221 */ /* 0x100fe20000000000 */
[----:B------:R-:W-:-:S05]  /*8b00*/  FADD R21, R21, -R2 ;  /* 0x8000000215157221 */ /* 0x000fca0000000000 */
[----:B------:R-:W0:Y:S01]  /*8b10*/  MUFU.EX2 R10, R16 ;  /* 0x00000010000a7308 */ /* 0x000e220000000800 */
[----:B-----5:R-:W-:Y:S01]  /*8b20*/  FADD R4, R13, R4 ;  /* 0x000000040d047221 */ /* 0x020fe20000000000 */
[----:B------:R-:W-:Y:S01]  /*8b30*/  FMUL R37, R37, 1.4426950216293334961 ;  /* 0x3fb8aa3b25257820 */ /* 0x000fe20000400000 */
[--C-:B------:R-:W-:Y:S01]  /*8b40*/  FADD R20, R20, -R2.reuse ;  /* 0x8000000214147221 */ /* 0x100fe20000000000 */
[--C-:B------:R-:W-:Y:S01]  /*8b50*/  FADD R22, R22, -R2.reuse ;  /* 0x8000000216167221 */ /* 0x100fe20000000000 */
[----:B------:R-:W-:-:S03]  /*8b60*/  FADD R23, R23, -R2 ;  /* 0x8000000217177221 */ /* 0x000fc60000000000 */
[----:B------:R-:W5:Y:S01]  /*8b70*/  MUFU.EX2 R17, R17 ;  /* 0x0000001100117308 */ /* 0x000f620000000800 */
[--C-:B------:R-:W-:Y:S01]  /*8b80*/  FADD R24, R24, -R2.reuse ;  /* 0x8000000218187221 */ /* 0x100fe20000000000 */
        /* <DEDUP_REMOVED lines=10> */
[----:B------:R-:W-:Y:S01]  /*8c30*/  FADD R35, R35, -R2 ;  /* 0x8000000223237221 */ /* 0x000fe20000000000 */
[----:B------:R-:W1:Y:S01]  /*8c40*/  MUFU.EX2 R18, R18 ;  /* 0x0000001200127308 */ /* 0x000e620000000800 */
[----:B------:R-:W-:Y:S01]  /*8c50*/  FMUL R21, R21, 1.4426950216293334961 ;  /* 0x3fb8aa3b15157820 */ /* 0x000fe20000400000 */
[----:B0-----:R-:W-:Y:S01]  /*8c60*/  FADD R4, R47, R4 ;  /* 0x000000042f047221 */ /* 0x001fe20000000000 */
[----:B------:R-:W-:Y:S01]  /*8c70*/  FMUL R20, R20, 1.4426950216293334961 ;  /* 0x3fb8aa3b14147820 */ /* 0x000fe20000400000 */
        /* <DEDUP_REMOVED lines=14> */
[----:B------:R-:W0:Y:S01]  /*8d60*/  MUFU.EX2 R37, R37 ;  /* 0x0000002500257308 */ /* 0x000e220000000800 */
[----:B-1----:R-:W-:-:S04]  /*8d70*/  FADD R5, R15, R4 ;  /* 0x000000040f057221 */ /* 0x002fc80000000000 */
[----:B------:R-:W-:-:S03]  /*8d80*/  FADD R8, R10, R5 ;  /* 0x000000050a087221 */ /* 0x000fc60000000000 */
[----:B------:R1:W0:Y:S01]  /*8d90*/  MUFU.EX2 R49, R20 ;  /* 0x0000001400317308 */ /* 0x0002220000000800 */
[----:B------:R-:W-:Y:S02]  /*8da0*/  F2FP.F16.F32.PACK_AB R5, R7, R39 ;  /* 0x000000270705723e */ /* 0x000fe400000000ff */
[----:B------:R-:W-:-:S05]  /*8db0*/  F2FP.F16.F32.PACK_AB R7, R11, R43 ;  /* 0x0000002b0b07723e */ /* 0x000fca00000000ff */
[----:B------:R-:W0:Y:S01]  /*8dc0*/  MUFU.EX2 R21, R21 ;  /* 0x0000001500157308 */ /* 0x000e220000000800 */
[----:B-----5:R-:W-:-:S07]  /*8dd0*/  FADD R11, R17, R8 ;  /* 0x00000008110b7221 */ /* 0x020fce0000000000 */
[----:B------:R-:W-:Y:S08]  /*8de0*/  MUFU.EX2 R219, R22 ;  /* 0x0000001600db7308 */ /* 0x000ff00000000800 */
[----:B------:R-:W5:Y:S08]  /*8df0*/  MUFU.EX2 R222, R23 ;  /* 0x0000001700de7308 */ /* 0x000f700000000800 */
[----:B------:R-:W-:Y:S08]  /*8e00*/  MUFU.EX2 R143, R24 ;  /* 0x00000018008f7308 */ /* 0x000ff00000000800 */
[----:B------:R-:W0:Y:S08]  /*8e10*/  MUFU.EX2 R218, R25 ;  /* 0x0000001900da7308 */ /* 0x000e300000000800 */
        /* <DEDUP_REMOVED lines=9> */
[----:B------:R-:W2:Y:S01]  /*8eb0*/  MUFU.EX2 R137, R35 ;  /* 0x0000002300897308 */ /* 0x000ea20000000800 */
[----:B-1----:R-:W-:Y:S01]  /*8ec0*/  FADD R20, R18, R11 ;  /* 0x0000000b12147221 */ /* 0x002fe20000000000 */
[----:B------:R-:W-:-:S03]  /*8ed0*/  F2FP.F16.F32.PACK_AB R6, R9, R41 ;  /* 0x000000290906723e */ /* 0x000fc600000000ff */
[----:B0-----:R-:W-:Y:S01]  /*8ee0*/  FADD R20, R37, R20 ;  /* 0x0000001425147221 */ /* 0x001fe20000000000 */
[----:B------:R-:W-:Y:S02]  /*8ef0*/  F2FP.F16.F32.PACK_AB R4, R56, R19 ;  /* 0x000000133804723e */ /* 0x000fe400000000ff */
[----:B------:R-:W-:Y:S02]  /*8f00*/  F2FP.F16.F32.PACK_AB R8, R13, R45 ;  /* 0x0000002d0d08723e */ /* 0x000fe400000000ff */
[----:B------:R-:W-:Y:S02]  /*8f10*/  F2FP.F16.F32.PACK_AB R9, R15, R47 ;  /* 0x0000002f0f09723e */ /* 0x000fe400000000ff */
[----:B------:R-:W-:Y:S02]  /*8f20*/  F2FP.F16.F32.PACK_AB R10, R17, R10 ;  /* 0x0000000a110a723e */ /* 0x000fe400000000ff */
[----:B------:R-:W-:Y:S01]  /*8f30*/  F2FP.F16.F32.PACK_AB R11, R37, R18 ;  /* 0x00000012250b723e */ /* 0x000fe200000000ff */
[----:B------:R-:W-:Y:S01]  /*8f40*/  FADD R20, R49, R20 ;  /* 0x0000001431147221 */ /* 0x000fe20000000000 */
[----:B------:R-:W-:-:S02]  /*8f50*/  F2FP.F16.F32.PACK_AB R12, R21, R49 ;  /* 0x00000031150c723e */ /* 0x000fc400000000ff */
[----:B-----5:R-:W-:Y:S02]  /*8f60*/  F2FP.F16.F32.PACK_AB R13, R222, R219 ;  /* 0x000000dbde0d723e */ /* 0x020fe400000000ff */
[----:B------:R-:W-:Y:S02]  /*8f70*/  F2FP.F16.F32.PACK_AB R14, R218, R143 ;  /* 0x0000008fda0e723e */ /* 0x000fe400000000ff */
[----:B------:R-:W-:Y:S02]  /*8f80*/  F2FP.F16.F32.PACK_AB R15, R220, R217 ;  /* 0x000000d9dc0f723e */ /* 0x000fe400000000ff */
[----:B------:R-:W-:Y:S02]  /*8f90*/  F2FP.F16.F32.PACK_AB R16, R141, R216 ;  /* 0x000000d88d10723e */ /* 0x000fe400000000ff */
[----:B------:R-:W-:Y:S02]  /*8fa0*/  F2FP.F16.F32.PACK_AB R17, R139, R140 ;  /* 0x0000008c8b11723e */ /* 0x000fe400000000ff */
[----:B------:R-:W-:-:S02]  /*8fb0*/  F2FP.F16.F32.PACK_AB R18, R145, R138 ;  /* 0x0000008a9112723e */ /* 0x000fc400000000ff */
[----:B--2---:R-:W-:Y:S01]  /*8fc0*/  F2FP.F16.F32.PACK_AB R19, R137, R144 ;  /* 0x000000908913723e */ /* 0x004fe200000000ff */
[----:B---3--:R-:W-:Y:S01]  /*8fd0*/  STS.U16 [R135+UR5+0x14000], R36 ;  /* 0x0140002487007988 */ /* 0x008fe20008000405 */
[----:B------:R-:W-:Y:S01]  /*8fe0*/  FADD R0, -R2, R0 ;  /* 0x0000000002007221 */ /* 0x000fe20000000100 */
[----:B------:R-:W-:Y:S01]  /*8ff0*/  FADD R236, R21, R20 ;  /* 0x0000001415ec7221 */ /* 0x000fe20000000000 */
[----:B------:R-:W-:Y:S01]  /*9000*/  STTM.x16 tmem[UR10], R4 ;  /* 0x00000004000079ed */ /* 0x000fe2000824000a */
[----:B----4-:R-:W-:Y:S04]  /*9010*/  STS.U16 [R135+UR5+0x14200], R38 ;  /* 0x0142002687007988 */ /* 0x010fe80008000405 */
        /* <DEDUP_REMOVED lines=14> */
[----:B------:R-:W-:Y:S01]  /*9100*/  FMUL R0, R0, 1.4426950216293334961 ;  /* 0x3fb8aa3b00007820 */ /* 0x000fe20000400000 */
[----:B------:R-:W2:Y:S02]  /*9110*/  FENCE.VIEW.ASYNC.T ;  /* 0x00000000000073c6 */ /* 0x000ea40000000200 */
[----:B--2---:R-:W-:Y:S06]  /*9120*/  BAR.SYNC.DEFER_BLOCKING 0x0 ;  /* 0x0000000000007b1d */ /* 0x004fec0000010000 */
[----:B0-----:R-:W0:Y:S01]  /*9130*/  LDTM.x128 R4, tmem[UR12] ;  /* 0x0000000c000479ee */ /* 0x001e2200083c0000 */
[----:B------:R-:W0:Y:S01]  /*9140*/  MUFU.EX2 R0, R0 ;  /* 0x0000000000007308 */ /* 0x000e220000000800 */
[----:B------:R-:W-:Y:S01]  /*9150*/  NOP ;  /* 0x0000000000007918 */ /* 0x000fe20000000000 */
[C---:B0-----:R-:W-:Y:S01]  /*9160*/  FMUL R4, R0.reuse, R4 ;  /* 0x0000000400047220 */ /* 0x041fe20000400000 */
        /* <DEDUP_REMOVED lines=127> */
[----:B------:R0:W-:Y:S01]  /*9960*/  STTM.x128 tmem[UR12], R4 ;  /* 0x00000004000079ed */ /* 0x0001e200083c000c */
[----:B------:R-:W2:Y:S02]  /*9970*/  FENCE.VIEW.ASYNC.T ;  /* 0x00000000000073c6 */ /* 0x000ea40000000200 */
[----:B--2---:R-:W-:Y:S01]  /*9980*/  BAR.SYNC.DEFER_BLOCKING 0x0 ;  /* 0x0000000000007b1d */ /* 0x004fe20000010000 */
[----:B------:R-:W-:-:S04]  /*9990*/  FADD R219, R219, R236 ;  /* 0x000000ecdbdb7221 */ /* 0x000fc80000000000 */
[----:B------:R-:W-:-:S04]  /*99a0*/  FADD R222, R222, R219 ;  /* 0x000000dbdede7221 */ /* 0x000fc80000000000 */
[----:B------:R-:W-:-:S04]  /*99b0*/  FADD R143, R143, R222 ;  /* 0x000000de8f8f7221 */ /* 0x000fc80000000000 */
[----:B------:R-:W-:Y:S01]  /*99c0*/  FADD R218, R218, R143 ;  /* 0x0000008fdada7221 */ /* 0x000fe20000000000 */
[----:B------:R2:W-:Y:S06]  /*99d0*/  MEMBAR.ALL.CTA ;  /* 0x0000000000007992 */ /* 0x0005ec0000008000 */
[----:B--2---:R-:W2:Y:S01]  /*99e0*/  FENCE.VIEW.ASYNC.S ;  /* 0x00000000000073c6 */ /* 0x004ea20000000000 */
[----:B------:R-:W-:-:S04]  /*99f0*/  FADD R217, R217, R218 ;  /* 0x000000dad9d97221 */ /* 0x000fc80000000000 */
[----:B------:R-:W-:-:S04]  /*9a00*/  FADD R143, R220, R217 ;  /* 0x000000d9dc8f7221 */ /* 0x000fc80000000000 */
[----:B------:R-:W-:-:S04]  /*9a10*/  FADD R143, R216, R143 ;  /* 0x0000008fd88f7221 */ /* 0x000fc80000000000 */
[----:B------:R-:W-:-:S04]  /*9a20*/  FADD R143, R141, R143 ;  /* 0x0000008f8d8f7221 */ /* 0x000fc80000000000 */
[----:B------:R-:W-:-:S04]  /*9a30*/  FADD R140, R140, R143 ;  /* 0x0000008f8c8c7221 */ /* 0x000fc80000000000 */
[----:B------:R-:W-:-:S04]  /*9a40*/  FADD R139, R139, R140 ;  /* 0x0000008c8b8b7221 */ /* 0x000fc80000000000 */
[----:B------:R-:W-:-:S04]  /*9a50*/  FADD R138, R138, R139 ;  /* 0x0000008b8a8a7221 */ /* 0x000fc80000000000 */
[----:B------:R-:W-:Y:S01]  /*9a60*/  FADD R145, R145, R138 ;  /* 0x0000008a91917221 */ /* 0x000fe20000000000 */
[----:B------:R-:W-:-:S03]  /*9a70*/  ULEA UR71, UR70, UR5, 0x3 ;  /* 0x0000000546477291 */ /* 0x000fc6000f8e18ff */
[----:B------:R-:W-:Y:S01]  /*9a80*/  FADD R144, R144, R145 ;  /* 0x0000009190907221 */ /* 0x000fe20000000000 */
[----:B------:R-:W-:-:S03]  /*9a90*/  UIADD3 UR71, UPT, UPT, UR71, 0x16000, URZ ;  /* 0x0001600047477890 */ /* 0x000fc6000fffe0ff */
[----:B------:R-:W-:Y:S01]  /*9aa0*/  FADD R137, R137, R144 ;  /* 0x0000009089897221 */ /* 0x000fe20000000000 */
[----:B--2---:R-:W-:Y:S01]  /*9ab0*/  BAR.SYNC.DEFER_BLOCKING 0x0 ;  /* 0x0000000000007b1d */ /* 0x004fe20000010000 */
[----:B0-----:R-:W-:-:S05]  /*9ac0*/  MOV R36, R142 ;  /* 0x0000008e00247202 */ /* 0x001fca0000000f00 */
[----:B-1----:R-:W-:Y:S05]  /*9ad0*/  BRA.U UP2, `(.L_x_19) ;  /* 0x0000000102587547 */ /* 0x002fea000b800000 */
[----:B------:R-:W-:Y:S01]  /*9ae0*/  UIADD3 UR75, UPT, UPT, UR7, 0x148, URZ ;  /* 0x00000148074b7890 */ /* 0x000fe2000fffe0ff */
[----:B------:R-:W-:Y:S01]  /*9af0*/  MOV.SPILL R4, UR5 ;  /* 0x0000000500047c02 */ /* 0x000fe20009000f00 */
[----:B------:R-:W-:Y:S01]  /*9b00*/  UMOV UR5, 0x8200010 ;  /* 0x0820001000057882 */ /* 0x000fe20000000000 */
[----:B------:R-:W-:Y:S01]  /*9b10*/  MOV.SPILL R5, UR4 ;  /* 0x0000000400057c02 */ /* 0x000fe20009000f00 */
[----:B------:R-:W-:Y:S01]  /*9b20*/  UMOV UR4, 0x0 ;  /* 0x0000000000047882 */ /* 0x000fe20000000000 */
[----:B------:R-:W-:Y:S02]  /*9b30*/  UIADD3 UR66, UPT, UPT, UR7, 0x80, URZ ;  /* 0x0000008007427890 */ /* 0x000fe4000fffe0ff */
[----:B------:R0:W-:Y:S01]  /*9b40*/  UTCHMMA tmem[UR14], gdesc[UR56], tmem[UR7], tmem[UR4], idesc[UR5], UPT ;  /* 0x00ff04380e0079ea */ /* 0x0001e2000b800007 */
[----:B------:R-:W-:Y:S01]  /*9b50*/  UIADD3 UR67, UPT, UPT, UR7, 0x150, URZ ;  /* 0x0000015007437890 */ /* 0x000fe2000fffe0ff */
[----:B------:R-:W-:Y:S01]  /*9b60*/  UMOV UR8, 0x0 ;  /* 0x0000000000087882 */ /* 0x000fe20000000000 */
[----:B------:R-:W-:Y:S01]  /*9b70*/  UMOV UR9, 0x8200010 ;  /* 0x0820001000097882 */ /* 0x000fe20000000000 */
[----:B------:R-:W-:-:S02]  /*9b80*/  UIADD3 UR74, UPT, UPT, UR7, 0x80, URZ ;  /* 0x00000080074a7890 */ /* 0x000fc4000fffe0ff */
[----:B------:R1:W-:Y:S04]  /*9b90*/  UTCHMMA tmem[UR75], gdesc[UR50], tmem[UR7], tmem[UR8], idesc[UR9], UPT ;  /* 0x00ff08324b0079ea */ /* 0x0003e8000b800007 */
[----:B------:R2:W-:Y:S01]  /*9ba0*/  UTCHMMA tmem[UR67], gdesc[UR56], tmem[UR66], tmem[UR8], idesc[UR9], UPT ;  /* 0x00ff0838430079ea */ /* 0x0005e2000b800042 */
[----:B0-----:R-:W-:Y:S02]  /*9bb0*/  R2UR.FILL UR5, R4 ;  /* 0x00000000040572ca */ /* 0x001fe400004e0000 */
[----:B------:R-:W-:Y:S01]  /*9bc0*/  R2UR.FILL UR4, R5 ;  /* 0x00000000050472ca */ /* 0x000fe200004e0000 */
[----:B-1----:R-:W-:Y:S01]  /*9bd0*/  UIADD3 UR75, UPT, UPT, UR7, 0x158, URZ ;  /* 0x00000158074b7890 */ /* 0x002fe2000fffe0ff */
[----:B--2---:R-:W-:Y:S01]  /*9be0*/  UMOV UR66, UR71 ;  /* 0x0000004700427c82 */ /* 0x004fe20008000000 */
[----:B------:R-:W-:-:S02]  /*9bf0*/  UMOV UR67, URZ ;  /* 0x000000ff00437c82 */ /* 0x000fc40008000000 */
[----:B------:R-:W-:-:S05]  /*9c00*/  UMOV UR66, UR66 ;  /* 0x0000004200427c82 */ /* 0x000fca0008000000 */
[----:B------:R0:W-:Y:S01]  /*9c10*/  UTCHMMA tmem[UR75], gdesc[UR50], tmem[UR74], tmem[UR8], idesc[UR9], UPT ;  /* 0x00ff08324b0079ea */ /* 0x0001e2000b80004a */
[----:B------:R0:W-:Y:S01]  /*9c20*/  UTCBAR [UR66], URZ ;  /* 0x000000ff420073e9 */ /* 0x0001e200080000ff */
[----:B------:R-:W-:-:S03]  /*9c30*/  NOP ;  /* 0x0000000000007918 */ /* 0x000fc60000000000 */
.L_x_19:
[----:B------:R-:W-:Y:S01]  /*9c40*/  ISETP.GE.U32.AND P0, PT, R3, UR11, PT ;  /* 0x0000000b03007c0c */ /* 0x000fe2000bf06070 */
[----:B------:R-:W-:Y:S01]  /*9c50*/  UIADD3 UR70, UPT, UPT, UR70, 0x1, URZ ;  /* 0x0000000146467890 */ /* 0x000fe2000fffe0ff */
[----:B------:R-:W-:Y:S01]  /*9c60*/  IADD3 R133, PT, PT, R133, UR72, RZ ;  /* 0x0000004885857c10 */ /* 0x000fe2000fffe0ff */
[----:B------:R-:W-:Y:S01]  /*9c70*/  FFMA R146, R0, R146, R137 ;  /* 0x0000009200927223 */ /* 0x000fe20000000089 */
[----:B------:R-:W-:Y:S01]  /*9c80*/  ISETP.GE.U32.AND.EX P0, PT, R132, RZ, PT, P0 ;  /* 0x000000ff8400720c */ /* 0x000fe20003f06100 */
[----:B------:R-:W-:Y:S01]  /*9c90*/  UISETP.GT.AND UP3, UPT, UR70, 0x1, UPT ;  /* 0x000000014600788c */ /* 0x000fe2000bf64270 */
[----:B------:R-:W-:Y:S02]  /*9ca0*/  IADD3 R134, PT, PT, R134, UR15, RZ ;  /* 0x0000000f86867c10 */ /* 0x000fe4000fffe0ff */
[----:B------:R-:W-:Y:S01]  /*9cb0*/  MOV R0, R2 ;  /* 0x0000000200007202 */ /* 0x000fe20000000f00 */
[----:B0-----:R-:W-:Y:S02]  /*9cc0*/  USEL UR8, URZ, 0x1, !UP3 ;  /* 0x00000001ff087887 */ /* 0x001fe4000d800000 */
[----:B------:R-:W-:-:S04]  /*9cd0*/  USEL UR70, UR70, URZ, !UP3 ;  /* 0x000000ff46467287 */ /* 0x000fc8000d800000 */
[----:B------:R-:W-:Y:S02]  /*9ce0*/  LOP3.LUT R142, R142, UR8, RZ, 0x3c, !PT ;  /* 0x000000088e8e7c12 */ /* 0x000fe4000f8e3cff */
[----:B------:R-:W-:Y:S06]  /*9cf0*/  @!P0 BRA `(.L_x_20) ;  /* 0xffffffd000288947 */ /* 0x000fec000383ffff */
[----:B------:R-:W-:Y:S01]  /*9d00*/  UISETP.GE.AND UP1, UPT, UR13, 0x1, UPT ;  /* 0x000000010d00788c */ /* 0x000fe2000bf26270 */
[----:B------:R-:W-:-:S08]  /*9d10*/  MOV R0, R2 ;  /* 0x0000000200007202 */ /* 0x000fd00000000f00 */
[----:B------:R-:W-:Y:S05]  /*9d20*/  BRA.U !UP1, `(.L_x_15) ;  /* 0x0000000109107547 */ /* 0x000fea000b800000 */
[----:B------:R-:W-:-:S04]  /*9d30*/  SHF.L.U32 R0, R36, 0x1f, RZ ;  /* 0x0000001f24007819 */ /* 0x000fc800000006ff */
[----:B------:R-:W0:Y:S02]  /*9d40*/  SYNCS.PHASECHK.TRANS64.TRYWAIT P0, [UR71], R0 ;  /* 0x00000000ff0075a7 */ /* 0x000e240008001147 */
[----:B0-----:R-:W-:Y:S05]  /*9d50*/  @!P0 BRA `(.L_x_21) ;  /* 0x0000004800ec8947 */ /* 0x001fea0003800000 */
.L_x_27:
[----:B------:R-:W-:-:S07]  /*9d60*/  MOV R0, R2 ;  /* 0x0000000200007202 */ /* 0x000fce0000000f00 */
.L_x_15:
[C---:B------:R-:W-:Y:S01]  /*9d70*/  FMUL R2, R146.reuse, 8388608 ;  /* 0x4b00000092027820 */ /* 0x040fe20000400000 */
[----:B------:R-:W-:Y:S01]  /*9d80*/  BAR.SYNC.DEFER_BLOCKING 0x0 ;  /* 0x0000000000007b1d */ /* 0x000fe20000010000 */
[----:B------:R-:W-:Y:S01]  /*9d90*/  FSETP.GEU.AND P0, PT, R146, 1.175494350822287508e-38, PT ;  /* 0x008000009200780b */ /* 0x000fe20003f0e000 */
[----:B0-----:R-:W-:Y:S01]  /*9da0*/  HFMA2 R5, -RZ, RZ, 1.443359375, -0.2030029296875 ;  /* 0x3dc6b27fff057431 */ /* 0x001fe200000001ff */
[----:B------:R-:W-:Y:S02]  /*9db0*/  LOP3.LUT P4, RZ, R147, 0xff, RZ, 0xc0, !PT ;  /* 0x000000ff93ff7812 */ /* 0x000fe4000788c0ff */
[----:B------:R-:W-:Y:S01]  /*9dc0*/  FSEL R134, R2, R146, !P0 ;  /* 0x0000009202867208 */ /* 0x000fe20004000000 */
[----:B------:R-:W0:Y:S01]  /*9dd0*/  LDCU.64 UR8, c[0x0][0x3e0] ;  /* 0x00007c00ff0877ac */ /* 0x000e220008000a00 */
[----:B------:R-:W-:Y:S02]  /*9de0*/  FSETP.GEU.AND P3, PT, |R146|, 1.175494350822287508e-38, PT ;  /* 0x008000009200780b */ /* 0x000fe40003f6e200 */
[C---:B------:R-:W-:Y:S01]  /*9df0*/  IADD3 R2, PT, PT, R134.reuse, -0x3f3504f3, RZ ;  /* 0xc0cafb0d86027810 */ /* 0x040fe20007ffe0ff */
[----:B------:R-:W1:Y:S01]  /*9e00*/  LDCU.64 UR10, c[0x0][0x3e0] ;  /* 0x00007c00ff0a77ac */ /* 0x000e620008000a00 */
[----:B------:R-:W-:-:S02]  /*9e10*/  ISETP.GE.U32.AND P1, PT, R134, 0x7f800000, PT ;  /* 0x7f8000008600780c */ /* 0x000fc40003f26070 */
[----:B------:R-:W-:Y:S02]  /*9e20*/  LOP3.LUT R3, R2, 0xff800000, RZ, 0xc0, !PT ;  /* 0xff80000002037812 */ /* 0x000fe400078ec0ff */
[C---:B------:R-:W-:Y:S02]  /*9e30*/  FSETP.NEU.AND P2, PT, R134.reuse, RZ, PT ;  /* 0x000000ff8600720b */ /* 0x040fe40003f4d000 */
[-C--:B------:R-:W-:Y:S02]  /*9e40*/  IADD3 R2, PT, PT, R134, -R3.reuse, RZ ;  /* 0x8000000386027210 */ /* 0x080fe40007ffe0ff */
[----:B------:R-:W-:-:S03]  /*9e50*/  I2FP.F32.S32 R3, R3 ;  /* 0x0000000300037245 */ /* 0x000fc60000201400 */
[----:B------:R-:W-:Y:S01]  /*9e60*/  FADD R132, R2, -1 ;  /* 0xbf80000002847421 */ /* 0x000fe20000000000 */
[----:B------:R-:W-:Y:S01]  /*9e70*/  FSEL R2, RZ, -23, P0 ;  /* 0xc1b80000ff027808 */ /* 0x000fe20000000000 */
[----:B------:R-:W2:Y:S02]  /*9e80*/  @!P4 SYNCS.CCTL.IV [UR5+0x16000] ;  /* 0x01600000ff00c9b1 */ /* 0x000ea40008000005 */
[----:B--2---:R-:W-:Y:S01]  /*9e90*/  BAR.SYNC.DEFER_BLOCKING 0x0 ;  /* 0x0000000000007b1d */ /* 0x004fe20000010000 */
[----:B------:R-:W-:Y:S01]  /*9ea0*/  FFMA.FTZ R5, R132, R5, -0.16845393180847167969 ;  /* 0xbe2c7f3084057423 */ /* 0x000fe20000010005 */
[----:B------:R-:W-:Y:S01]  /*9eb0*/  FSETP.GT.AND P0, PT, |R146|, 8.50705917302346158658e+37, PT ;  /* 0x7e8000009200780b */ /* 0x000fe20003f04200 */
[----:B------:R-:W-:Y:S01]  /*9ec0*/  FFMA.FTZ R2, R3, 1.1920928955078125e-07, R2 ;  /* 0x3400000003027823 */ /* 0x000fe20000010002 */
[----:B------:R-:W-:Y:S01]  /*9ed0*/  @P1 MOV R3, 0x7f800000 ;  /* 0x7f80000000031802 */ /* 0x000fe20000000f00 */
[----:B------:R-:W-:Y:S01]  /*9ee0*/  FFMA.FTZ R5, R132, R5, 0.1716887056827545166 ;  /* 0x3e2fcf2a84057423 */ /* 0x000fe20000010005 */
[----:B0-----:R-:W-:-:S02]  /*9ef0*/  UIMAD UR8, UR4, UR8, URZ ;  /* 0x00000008040872a4 */ /* 0x001fc4000f8e02ff */
[----:B-1----:R-:W-:Y:S01]  /*9f00*/  UIMAD UR10, UR4, UR10, URZ ;  /* 0x0000000a040a72a4 */ /* 0x002fe2000f8e02ff */
[----:B------:R-:W-:Y:S01]  /*9f10*/  FFMA.FTZ R5, R132, R5, -0.17900948226451873779 ;  /* 0xbe374e4384057423 */ /* 0x000fe20000010005 */
[----:B------:R-:W-:-:S03]  /*9f20*/  USHF.L.U32 UR6, UR8, 0x1, URZ ;  /* 0x0000000108067899 */ /* 0x000fc600080006ff */
[----:B------:R-:W-:Y:S02]  /*9f30*/  FFMA.FTZ R5, R132, R5, 0.20512372255325317383 ;  /* 0x3e520bf484057423 */ /* 0x000fe40000010005 */
[----:B------:R-:W-:Y:S02]  /*9f40*/  @P0 FMUL R146, R146, 0.25 ;  /* 0x3e80000092920820 */ /* 0x000fe40000400000 */
[----:B------:R-:W-:Y:S02]  /*9f50*/  FFMA.FTZ R5, R132, R5, -0.24046532809734344482 ;  /* 0xbe763c8b84057423 */ /* 0x000fe40000010005 */
[----:B------:R-:W-:Y:S02]  /*9f60*/  @!P3 FMUL R146, R146, 16777216 ;  /* 0x4b8000009292b820 */ /* 0x000fe40000400000 */
[C---:B------:R-:W-:Y:S02]  /*9f70*/  FFMA.FTZ R5, R132.reuse, R5, 0.28857114911079406738 ;  /* 0x3e93bf9984057423 */ /* 0x040fe40000010005 */
[----:B------:R-:W0:Y:S01]  /*9f80*/  MUFU.RCP R234, R146 ;  /* 0x0000009200ea7308 */ /* 0x000e220000001000 */
[----:B------:R-:W1:Y:S01]  /*9f90*/  @!P4 SYNCS.CCTL.IV [UR5+0x16008] ;  /* 0x01600800ff00c9b1 */ /* 0x000e620008000005 */
[C---:B------:R-:W-:Y:S01]  /*9fa0*/  FFMA.FTZ R5, R132.reuse, R5, -0.36067417263984680176 ;  /* 0xbeb8aa4984057423 */ /* 0x040fe20000010005 */
[----:B------:R-:W2:Y:S03]  /*9fb0*/  LDCU UR5, c[0x0][0x3ec] ;  /* 0x00007d80ff0577ac */ /* 0x000ea60008000800 */
[----:B------:R-:W-:-:S04]  /*9fc0*/  FFMA.FTZ R5, R132, R5, 0.48089820146560668945 ;  /* 0x3ef6384a84057423 */ /* 0x000fc80000010005 */
[C---:B------:R-:W-:Y:S02]  /*9fd0*/  FFMA.FTZ R133, R132.reuse, R5, -0.72134751081466674805 ;  /* 0xbf38aa3b84857423 */ /* 0x040fe40000010005 */
[----:B------:R-:W3:Y:S01]  /*9fe0*/  LDTM.x128 R4, tmem[UR12] ;  /* 0x0000000c000479ee */ /* 0x000ee200083c0000 */
[----:B------:R-:W-:Y:S01]  /*9ff0*/  USHF.L.U32 UR12, UR10, 0x1, URZ ;  /* 0x000000010a0c7899 */ /* 0x000fe200080006ff */
[----:B------:R-:W-:Y:S01]  /*a000*/  FMUL R133, R132, R133 ;  /* 0x0000008584857220 */ /* 0x000fe20000400000 */
[----:B------:R-:W-:-:S03]  /*a010*/  NOP ;  /* 0x0000000000007918 */ /* 0x000fc60000000000 */
[----:B------:R-:W-:Y:S01]  /*a020*/  FMUL R133, R132, R133 ;  /* 0x0000008584857220 */ /* 0x000fe20000400000 */
[----:B--2---:R-:W-:-:S03]  /*a030*/  UIMAD UR4, UR4, UR5, URZ ;  /* 0x00000005040472a4 */ /* 0x004fc6000f8e02ff */
[----:B------:R-:W-:-:S04]  /*a040*/  FFMA.FTZ R133, R132, 1.4426950216293334961, R133 ;  /* 0x3fb8aa3b84857823 */ /* 0x000fc80000010085 */
[----:B------:R-:W-:Y:S01]  /*a050*/  FADD R136, R2, R133 ;  /* 0x0000008502887221 */ /* 0x000fe20000000000 */
[----:B------:R-:W-:Y:S01]  /*a060*/  @P1 FFMA.FTZ R136, R134, R3, +INF ;  /* 0x7f80000086881423 */ /* 0x000fe20000010003 */
[----:B------:R-:W2:Y:S08]  /*a070*/  LDC.64 R132, c[0x0][0x398] ;  /* 0x0000e600ff847b82 */ /* 0x000eb00000000a00 */
[----:B------:R-:W4:Y:S01]  /*a080*/  LDC R2, c[0x0][0x3e8] ;  /* 0x0000fa00ff027b82 */ /* 0x000f220000000800 */
[----:B---3--:R-:W-:Y:S01]  /*a090*/  @P0 FMUL R34, R34, 0.25 ;  /* 0x3e80000022220820 */ /* 0x008fe20000400000 */
[----:B------:R-:W-:Y:S01]  /*a0a0*/  @P0 FMUL R35, R35, 0.25 ;  /* 0x3e80000023230820 */ /* 0x000fe20000400000 */
[----:B------:R-:W-:Y:S01]  /*a0b0*/  @P0 FMUL R36, R36, 0.25 ;  /* 0x3e80000024240820 */ /* 0x000fe20000400000 */
[----:B------:R-:W-:Y:S01]  /*a0c0*/  @P0 FMUL R4, R4, 0.25 ;  /* 0x3e80000004040820 */ /* 0x000fe20000400000 */
[----:B------:R-:W-:Y:S01]  /*a0d0*/  @!P3 FMUL R34, R34, 16777216 ;  /* 0x4b8000002222b820 */ /* 0x000fe20000400000 */
[----:B------:R-:W-:Y:S01]  /*a0e0*/  @!P3 FMUL R35, R35, 16777216 ;  /* 0x4b8000002323b820 */ /* 0x000fe20000400000 */
[----:B------:R-:W-:Y:S01]  /*a0f0*/  @!P3 FMUL R36, R36, 16777216 ;  /* 0x4b8000002424b820 */ /* 0x000fe20000400000 */
[----:B------:R-:W3:Y:S01]  /*a100*/  LDC.64 R134, c[0x0][0x398] ;  /* 0x0000e600ff867b82 */ /* 0x000ee20000000a00 */
[----:B0-----:R-:W-:Y:S01]  /*a110*/  FMUL R137, R234, R34 ;  /* 0x00000022ea897220 */ /* 0x001fe20000400000 */
[----:B------:R-:W-:-:S02]  /*a120*/  IMAD R34, R212, UR9, RZ ;  /* 0x00000009d4227c24 */ /* 0x000fc4000f8e02ff */
[----:B------:R-:W-:Y:S01]  /*a130*/  @P0 FMUL R5, R5, 0.25 ;  /* 0x3e80000005050820 */ /* 0x000fe20000400000 */
[C---:B------:R-:W-:Y:S01]  /*a140*/  FMUL R138, R234.reuse, R35 ;  /* 0x00000023ea8a7220 */ /* 0x040fe20000400000 */
[----:B------:R-:W-:Y:S01]  /*a150*/  FMUL R139, R234, R36 ;  /* 0x00000024ea8b7220 */ /* 0x000fe20000400000 */
[----:B------:R-:W-:Y:S01]  /*a160*/  FSEL R35, R136, -INF , P2 ;  /* 0xff80000088237808 */ /* 0x000fe20001000000 */
[----:B------:R-:W-:Y:S01]  /*a170*/  IMAD R36, R212, UR11, RZ ;  /* 0x0000000bd4247c24 */ /* 0x000fe2000f8e02ff */
[----:B------:R-:W-:Y:S01]  /*a180*/  SHF.L.U32 R177, R34, 0x1, RZ ;  /* 0x0000000122b17819 */ /* 0x000fe200000006ff */
[----:B------:R-:W-:Y:S01]  /*a190*/  UIMAD.WIDE UR8, UR8, 0x2, URZ ;  /* 0x00000002080878a5 */ /* 0x000fe2000f8e02ff */
[----:B------:R-:W-:Y:S01]  /*a1a0*/  @P0 FMUL R6, R6, 0.25 ;  /* 0x3e80000006060820 */ /* 0x000fe20000400000 */
        /* <DEDUP_REMOVED lines=122> */
[----:B------:R-:W-:Y:S01]  /*a950*/  @!P3 FMUL R4, R4, 16777216 ;  /* 0x4b8000000404b820 */ /* 0x000fe20000400000 */
[----:B------:R-:W-:Y:S01]  /*a960*/  @!P3 FMUL R5, R5, 16777216 ;  /* 0x4b8000000505b820 */ /* 0x000fe20000400000 */
[----:B------:R-:W-:Y:S01]  /*a970*/  IMAD.HI R34, R34, 0x2, RZ ;  /* 0x0000000222227827 */ /* 0x000fe200078e02ff */
[----:B--2---:R-:W-:-:S03]  /*a980*/  IADD3 R177, P0, P1, R177, UR6, R132 ;  /* 0x00000006b1b17c10 */ /* 0x004fc6000f91e084 */
[----:B------:R-:W-:Y:S01]  /*a990*/  FFMA R0, R35, 0.69314718246459960938, R0 ;  /* 0x3f31721823007823 */ /* 0x000fe20000000000 */
[C---:B------:R-:W-:Y:S01]  /*a9a0*/  FMUL R4, R234.reuse, R4 ;  /* 0x00000004ea047220 */ /* 0x040fe20000400000 */
[----:B------:R-:W-:Y:S01]  /*a9b0*/  FMUL R5, R234, R5 ;  /* 0x00000005ea057220 */ /* 0x000fe20000400000 */
[----:B------:R-:W-:Y:S01]  /*a9c0*/  SHF.L.U32 R35, R36, 0x1, RZ ;  /* 0x0000000124237819 */ /* 0x000fe200000006ff */
[----:B------:R-:W-:Y:S01]  /*a9d0*/  @!P3 FMUL R6, R6, 16777216 ;  /* 0x4b8000000606b820 */ /* 0x000fe20000400000 */
[----:B------:R-:W-:Y:S01]  /*a9e0*/  IADD3.X R189, PT, PT, R34, UR9, R133, P0, P1 ;  /* 0x0000000922bd7c10 */ /* 0x000fe200087e2485 */
[----:B------:R-:W-:Y:S01]  /*a9f0*/  @!P3 FMUL R7, R7, 16777216 ;  /* 0x4b8000000707b820 */ /* 0x000fe20000400000 */
[----:B----4-:R-:W-:Y:S01]  /*aa00*/  SHF.L.U32 R34, R2, 0x1, RZ ;  /* 0x0000000102227819 */ /* 0x010fe200000006ff */
[----:B------:R-:W-:Y:S01]  /*aa10*/  @!P3 FMUL R8, R8, 16777216 ;  /* 0x4b8000000808b820 */ /* 0x000fe20000400000 */
        /* <DEDUP_REMOVED lines=120> */
[----:B------:R-:W-:Y:S01]  /*b1a0*/  UIMAD.WIDE UR10, UR10, 0x2, URZ ;  /* 0x000000020a0a78a5 */ /* 0x000fe2000f8e02ff */
[----:B------:R-:W-:Y:S01]  /*b1b0*/  IMAD.HI R36, R36, 0x2, RZ ;  /* 0x0000000224247827 */ /* 0x000fe200078e02ff */
[----:B---3--:R-:W-:-:S03]  /*b1c0*/  IADD3 R134, P3, P2, R35, UR12, R134 ;  /* 0x0000000c23867c10 */ /* 0x008fc6000fa7e086 */
[C---:B------:R-:W-:Y:S01]  /*b1d0*/  FMUL R6, R234.reuse, R6 ;  /* 0x00000006ea067220 */ /* 0x040fe20000400000 */
[----:B------:R-:W-:Y:S01]  /*b1e0*/  F2FP.F16.F32.PACK_AB R35, R5, R4 ;  /* 0x000000040523723e */ /* 0x000fe200000000ff */
[----:B------:R-:W-:Y:S01]  /*b1f0*/  FMUL R7, R234, R7 ;  /* 0x00000007ea077220 */ /* 0x000fe20000400000 */
[----:B------:R-:W-:Y:S01]  /*b200*/  IADD3 R4, P0, PT, R34, R177, RZ ;  /* 0x000000b122047210 */ /* 0x000fe20007f1e0ff */
[C---:B------:R-:W-:Y:S01]  /*b210*/  FMUL R187, R234.reuse, R54 ;  /* 0x00000036eabb7220 */ /* 0x040fe20000400000 */
[----:B------:R-:W-:Y:S01]  /*b220*/  FMUL R54, R234, R55 ;  /* 0x00000037ea367220 */ /* 0x000fe20000400000 */
[----:B------:R-:W-:Y:S01]  /*b230*/  IADD3.X R135, PT, PT, R36, UR11, R135, P3, P2 ;  /* 0x0000000b24877c10 */ /* 0x000fe20009fe4487 */
[----:B------:R-:W-:Y:S01]  /*b240*/  FMUL R8, R234, R8 ;  /* 0x00000008ea087220 */ /* 0x000fe20000400000 */
[----:B------:R-:W-:Y:S01]  /*b250*/  LEA.HI.X.SX32 R5, R2, R189, 0x1, P0 ;  /* 0x000000bd02057211 */ /* 0x000fe200000f0eff */
[C---:B------:R-:W-:Y:S01]  /*b260*/  FMUL R9, R234.reuse, R9 ;  /* 0x00000009ea097220 */ /* 0x040fe20000400000 */
[----:B------:R-:W-:Y:S01]  /*b270*/  PRMT R55, R35, 0x7632, R55 ;  /* 0x0000763223377816 */ /* 0x000fe20000000037 */
[C---:B------:R-:W-:Y:S01]  /*b280*/  FMUL R195, R234.reuse, R94 ;  /* 0x0000005eeac37220 */ /* 0x040fe20000400000 */
[----:B------:R-:W-:Y:S01]  /*b290*/  FMUL R140, R234, R37 ;  /* 0x00000025ea8c7220 */ /* 0x000fe20000400000 */
[C---:B------:R-:W-:Y:S01]  /*b2a0*/  IMAD R94, R2.reuse, 0x6, RZ ;  /* 0x00000006025e7824 */ /* 0x040fe200078e02ff */
[----:B------:R-:W-:Y:S01]  /*b2b0*/  F2FP.F16.F32.PACK_AB R37, R7, R6 ;  /* 0x000000060725723e */ /* 0x000fe200000000ff */
[----:B------:R0:W-:Y:S01]  /*b2c0*/  STG.E.U16 desc[UR16][R134.64], R35 ;  /* 0x0000002386007986 */ /* 0x0001e2000c101510 */
[----:B------:R-:W-:Y:S01]  /*b2d0*/  LEA R6, P1, R2, R177, 0x2 ;  /* 0x000000b102067211 */ /* 0x000fe200078210ff */
[----:B------:R-:W-:Y:S01]  /*b2e0*/  FMUL R3, R234, R88 ;  /* 0x00000058ea037220 */ /* 0x000fe20000400000 */
[----:B------:R-:W-:Y:S01]  /*b2f0*/  LEA R88, R2, R2, 0x1 ;  /* 0x0000000202587211 */ /* 0x000fe200078e08ff */
[----:B------:R2:W-:Y:S01]  /*b300*/  STG.E.U16 desc[UR16][R4.64], R55 ;  /* 0x0000003704007986 */ /* 0x0005e2000c101510 */
[----:B------:R-:W-:Y:S01]  /*b310*/  LEA.HI.X.SX32 R7, R34, R189, 0x1, P1 ;  /* 0x000000bd22077211 */ /* 0x000fe200008f0eff */
[C---:B------:R-:W-:Y:S01]  /*b320*/  FMUL R191, R234.reuse, R90 ;  /* 0x0000005aeabf7220 */ /* 0x040fe20000400000 */
[----:B------:R-:W-:Y:S01]  /*b330*/  FMUL R197, R234, R96 ;  /* 0x00000060eac57220 */ /* 0x000fe20000400000 */
[C---:B------:R-:W-:Y:S01]  /*b340*/  IMAD R96, R2.reuse, 0xa, RZ ;  /* 0x0000000a02607824 */ /* 0x040fe200078e02ff */
[C---:B------:R-:W-:Y:S01]  /*b350*/  SHF.L.U32 R90, R2.reuse, 0x2, RZ ;  /* 0x00000002025a7819 */ /* 0x040fe200000006ff */
[----:B------:R3:W-:Y:S01]  /*b360*/  STG.E.U16 desc[UR16][R6.64], R37 ;  /* 0x0000002506007986 */ /* 0x0007e2000c101510 */
[----:B------:R-:W-:Y:S01]  /*b370*/  LEA R34, P1, R2, R177, 0x3 ;  /* 0x000000b102227211 */ /* 0x000fe200078218ff */
[C---:B------:R-:W-:Y:S01]  /*b380*/  FMUL R193, R234.reuse, R92 ;  /* 0x0000005ceac17220 */ /* 0x040fe20000400000 */
[C---:B------:R-:W-:Y:S01]  /*b390*/  FMUL R10, R234.reuse, R10 ;  /* 0x0000000aea0a7220 */ /* 0x040fe20000400000 */
[----:B------:R-:W-:Y:S01]  /*b3a0*/  FMUL R11, R234, R11 ;  /* 0x0000000bea0b7220 */ /* 0x000fe20000400000 */
[----:B0-----:R-:W-:Y:S01]  /*b3b0*/  LEA.HI.X.SX32 R35, R90, R189, 0x1, P1 ;  /* 0x000000bd5a237211 */ /* 0x001fe200008f0eff */
[C---:B------:R-:W-:Y:S01]  /*b3c0*/  FMUL R12, R234.reuse, R12 ;  /* 0x0000000cea0c7220 */ /* 0x040fe20000400000 */
[----:B--2---:R-:W-:Y:S01]  /*b3d0*/  F2FP.F16.F32.PACK_AB R5, R9, R8 ;  /* 0x000000080905723e */ /* 0x004fe200000000ff */
[----:B------:R-:W-:Y:S01]  /*b3e0*/  FMUL R13, R234, R13 ;  /* 0x0000000dea0d7220 */ /* 0x000fe20000400000 */
[----:B------:R-:W-:Y:S01]  /*b3f0*/  IADD3 R8, P0, PT, R94, R177, RZ ;  /* 0x000000b15e087210 */ /* 0x000fe20007f1e0ff */
[C---:B------:R-:W-:Y:S01]  /*b400*/  IMAD R90, R2.reuse, 0xe, RZ ;  /* 0x0000000e025a7824 */ /* 0x040fe200078e02ff */
[----:B------:R-:W-:Y:S01]  /*b410*/  LEA R92, R2, R2, 0x2 ;  /* 0x00000002025c7211 */ /* 0x000fe200078e10ff */
[----:B------:R-:W-:Y:S01]  /*b420*/  FMUL R14, R234, R14 ;  /* 0x0000000eea0e7220 */ /* 0x000fe20000400000 */
[----:B------:R-:W-:Y:S01]  /*b430*/  LEA.HI.X.SX32 R9, R88, R189, 0x1, P0 ;  /* 0x000000bd58097211 */ /* 0x000fe200000f0eff */
[----:B------:R-:W-:Y:S01]  /*b440*/  IMAD R88, R2, 0xc, RZ ;  /* 0x0000000c02587824 */ /* 0x000fe200078e02ff */
[----:B---3--:R-:W-:Y:S01]  /*b450*/  PRMT R7, R37, 0x7632, R7 ;  /* 0x0000763225077816 */ /* 0x008fe20000000007 */
[----:B------:R-:W-:Y:S01]  /*b460*/  FMUL R15, R234, R15 ;  /* 0x0000000fea0f7220 */ /* 0x000fe20000400000 */
[-C--:B------:R-:W-:Y:S01]  /*b470*/  IADD3 R36, P2, PT, R96, R177.reuse, RZ ;  /* 0x000000b160247210 */ /* 0x080fe20007f5e0ff */
[----:B------:R-:W-:Y:S01]  /*b480*/  FMUL R16, R234, R16 ;  /* 0x00000010ea107220 */ /* 0x000fe20000400000 */
[----:B------:R-:W-:Y:S01]  /*b490*/  IADD3 R4, P0, PT, R88, R177, RZ ;  /* 0x000000b158047210 */ /* 0x000fe20007f1e0ff */
[----:B------:R0:W-:Y:S01]  /*b4a0*/  STG.E.U16 desc[UR16][R8.64], R7 ;  /* 0x0000000708007986 */ /* 0x0001e2000c101510 */
[----:B------:R-:W-:Y:S01]  /*b4b0*/  LEA.HI.X.SX32 R37, R92, R189, 0x1, P2 ;  /* 0x000000bd5c257211 */ /* 0x000fe200010f0eff */
[----:B------:R-:W-:Y:S01]  /*b4c0*/  IMAD R92, R2, 0x14, RZ ;  /* 0x00000014025c7824 */ /* 0x000fe200078e02ff */
[----:B------:R-:W-:Y:S01]  /*b4d0*/  PRMT R55, R5, 0x7632, R55 ;  /* 0x0000763205377816 */ /* 0x000fe20000000037 */
[----:B------:R2:W-:Y:S01]  /*b4e0*/  STG.E.U16 desc[UR16][R34.64], R5 ;  /* 0x0000000522007986 */ /* 0x0005e2000c101510 */
[----:B------:R-:W-:Y:S01]  /*b4f0*/  F2FP.F16.F32.PACK_AB R11, R11, R10 ;  /* 0x0000000a0b0b723e */ /* 0x000fe200000000ff */
[----:B------:R-:W-:Y:S01]  /*b500*/  FMUL R17, R234, R17 ;  /* 0x00000011ea117220 */ /* 0x000fe20000400000 */
[----:B------:R-:W-:Y:S01]  /*b510*/  LEA R10, R2, -R2, 0x3 ;  /* 0x80000002020a7211 */ /* 0x000fe200078e18ff */
[----:B------:R3:W-:Y:S01]  /*b520*/  STG.E.U16 desc[UR16][R36.64], R55 ;  /* 0x0000003724007986 */ /* 0x0007e2000c101510 */
[-C--:B------:R-:W-:Y:S01]  /*b530*/  IADD3 R6, P1, PT, R90, R177.reuse, RZ ;  /* 0x000000b15a067210 */ /* 0x080fe20007f3e0ff */
[C---:B------:R-:W-:Y:S01]  /*b540*/  FMUL R199, R234.reuse, R98 ;  /* 0x00000062eac77220 */ /* 0x040fe20000400000 */
[----:B------:R-:W-:Y:S01]  /*b550*/  F2FP.F16.F32.PACK_AB R15, R15, R14 ;  /* 0x0000000e0f0f723e */ /* 0x000fe200000000ff */
[----:B------:R-:W-:Y:S01]  /*b560*/  FMUL R20, R234, R20 ;  /* 0x00000014ea147220 */ /* 0x000fe20000400000 */
[----:B0-----:R-:W-:Y:S01]  /*b570*/  LEA R8, P2, R2, R177, 0x4 ;  /* 0x000000b102087211 */ /* 0x001fe200078420ff */
[----:B------:R-:W-:Y:S01]  /*b580*/  FMUL R21, R234, R21 ;  /* 0x00000015ea157220 */ /* 0x000fe20000400000 */
[-C--:B------:R-:W-:Y:S01]  /*b590*/  LEA.HI.X.SX32 R7, R10, R189.reuse, 0x1, P1 ;  /* 0x000000bd0a077211 */ /* 0x080fe200008f0eff */
[C---:B--2---:R-:W-:Y:S01]  /*b5a0*/  IMAD R34, R2.reuse, 0xb, RZ ;  /* 0x0000000b02227824 */ /* 0x044fe200078e02ff */
[----:B------:R-:W-:Y:S01]  /*b5b0*/  F2FP.F16.F32.PACK_AB R35, R13, R12 ;  /* 0x0000000c0d23723e */ /* 0x000fe200000000ff */
[----:B------:R-:W-:Y:S01]  /*b5c0*/  IMAD R98, R2, 0x1c, RZ ;  /* 0x0000001c02627824 */ /* 0x000fe200078e02ff */
[-C--:B------:R-:W-:Y:S01]  /*b5d0*/  LEA.HI.X.SX32 R5, R94, R189.reuse, 0x1, P0 ;  /* 0x000000bd5e057211 */ /* 0x080fe200000f0eff */
[C---:B------:R-:W-:Y:S01]  /*b5e0*/  IMAD R94, R2.reuse, 0x16, RZ ;  /* 0x00000016025e7824 */ /* 0x040fe200078e02ff */
[C---:B------:R-:W-:Y:S01]  /*b5f0*/  SHF.L.U32 R12, R2.reuse, 0x3, RZ ;  /* 0x00000003020c7819 */ /* 0x040fe200000006ff */
[----:B---3--:R-:W-:Y:S01]  /*b600*/  IMAD R36, R2, 0x12, RZ ;  /* 0x0000001202247824 */ /* 0x008fe200078e02ff */
[----:B------:R-:W-:Y:S01]  /*b610*/  PRMT R13, R11, 0x7632, R13 ;  /* 0x000076320b0d7816 */ /* 0x000fe2000000000d */
[----:B------:R0:W-:Y:S01]  /*b620*/  STG.E.U16 desc[UR16][R4.64], R11 ;  /* 0x0000000b04007986 */ /* 0x0001e2000c101510 */
[----:B------:R-:W-:Y:S01]  /*b630*/  LEA.HI.X.SX32 R9, R12, R189, 0x1, P2 ;  /* 0x000000bd0c097211 */ /* 0x000fe200010f0eff */
[----:B------:R-:W-:Y:S01]  /*b640*/  FMUL R18, R234, R18 ;  /* 0x00000012ea127220 */ /* 0x000fe20000400000 */
[----:B------:R-:W-:Y:S01]  /*b650*/  LEA R14, R2, R2, 0x3 ;  /* 0x00000002020e7211 */ /* 0x000fe200078e18ff */
[----:B------:R2:W-:Y:S01]  /*b660*/  STG.E.U16 desc[UR16][R6.64], R13 ;  /* 0x0000000d06007986 */ /* 0x0005e2000c101510 */
[----:B------:R-:W-:Y:S01]  /*b670*/  IADD3 R10, P0, PT, R36, R177, RZ ;  /* 0x000000b1240a7210 */ /* 0x000fe20007f1e0ff */
[----:B------:R-:W-:Y:S01]  /*b680*/  FMUL R19, R234, R19 ;  /* 0x00000013ea137220 */ /* 0x000fe20000400000 */
[-C--:B------:R-:W-:Y:S01]  /*b690*/  IADD3 R12, P1, PT, R92, R177.reuse, RZ ;  /* 0x000000b15c0c7210 */ /* 0x080fe20007f3e0ff */
[----:B------:R3:W-:Y:S01]  /*b6a0*/  STG.E.U16 desc[UR16][R8.64], R35 ;  /* 0x0000002308007986 */ /* 0x0007e2000c101510 */
[----:B------:R-:W-:Y:S01]  /*b6b0*/  F2FP.F16.F32.PACK_AB R16, R17, R16 ;  /* 0x000000101110723e */ /* 0x000fe200000000ff */
[----:B------:R-:W-:Y:S01]  /*b6c0*/  FMUL R201, R234, R100 ;  /* 0x00000064eac97220 */ /* 0x000fe20000400000 */
[----:B------:R-:W-:Y:S01]  /*b6d0*/  F2FP.F16.F32.PACK_AB R21, R21, R20 ;  /* 0x000000141515723e */ /* 0x000fe200000000ff */
[----:B------:R-:W-:Y:S01]  /*b6e0*/  IMAD R20, R2, 0x22, RZ ;  /* 0x0000002202147824 */ /* 0x000fe200078e02ff */
[----:B0-----:R-:W-:Y:S01]  /*b6f0*/  IADD3 R4, P2, PT, R94, R177, RZ ;  /* 0x000000b15e047210 */ /* 0x001fe20007f5e0ff */
[----:B------:R-:W-:Y:S01]  /*b700*/  IMAD R100, R2, 0x24, RZ ;  /* 0x0000002402647824 */ /* 0x000fe200078e02ff */
[-C--:B------:R-:W-:Y:S01]  /*b710*/  LEA.HI.X.SX32 R11, R14, R189.reuse, 0x1, P0 ;  /* 0x000000bd0e0b7211 */ /* 0x080fe200000f0eff */
[----:B------:R-:W-:Y:S01]  /*b720*/  IMAD R14, R2, 0xd, RZ ;  /* 0x0000000d020e7824 */ /* 0x000fe200078e02ff */
[-C--:B------:R-:W-:Y:S01]  /*b730*/  LEA.HI.X.SX32 R5, R34, R189.reuse, 0x1, P2 ;  /* 0x000000bd22057211 */ /* 0x080fe200010f0eff */
[----:B------:R-:W-:Y:S01]  /*b740*/  IMAD R34, R2, 0x18, RZ ;  /* 0x0000001802227824 */ /* 0x000fe200078e02ff */
[----:B--2---:R-:W-:Y:S01]  /*b750*/  LEA.HI.X.SX32 R13, R96, R189, 0x1, P1 ;  /* 0x000000bd600d7211 */ /* 0x004fe200008f0eff */
[----:B------:R-:W-:Y:S01]  /*b760*/  IMAD R96, R2, 0x1a, RZ ;  /* 0x0000001a02607824 */ /* 0x000fe200078e02ff */
[----:B------:R-:W-:Y:S01]  /*b770*/  PRMT R7, R35, 0x7632, R7 ;  /* 0x0000763223077816 */ /* 0x000fe20000000007 */
[----:B------:R-:W-:Y:S01]  /*b780*/  FMUL R205, R234, R104 ;  /* 0x00000068eacd7220 */ /* 0x000fe20000400000 */
[-C--:B------:R-:W-:Y:S01]  /*b790*/  IADD3 R6, P0, PT, R34, R177.reuse, RZ ;  /* 0x000000b122067210 */ /* 0x080fe20007f1e0ff */
[----:B------:R-:W-:Y:S01]  /*b7a0*/  FMUL R22, R234, R22 ;  /* 0x00000016ea167220 */ /* 0x000fe20000400000 */
[----:B---3--:R-:W-:Y:S01]  /*b7b0*/  PRMT R9, R15, 0x7632, R9 ;  /* 0x000076320f097816 */ /* 0x008fe20000000009 */
[----:B------:R0:W-:Y:S01]  /*b7c0*/  STG.E.U16 desc[UR16][R10.64], R7 ;  /* 0x000000070a007986 */ /* 0x0001e2000c101510 */
[----:B------:R-:W-:Y:S01]  /*b7d0*/  IADD3 R8, P1, PT, R96, R177, RZ ;  /* 0x000000b160087210 */ /* 0x000fe20007f3e0ff */
[----:B------:R-:W-:Y:S01]  /*b7e0*/  FMUL R23, R234, R23 ;  /* 0x00000017ea177220 */ /* 0x000fe20000400000 */
[----:B------:R-:W-:Y:S01]  /*b7f0*/  F2FP.F16.F32.PACK_AB R19, R19, R18 ;  /* 0x000000121313723e */ /* 0x000fe200000000ff */
[----:B------:R2:W-:Y:S01]  /*b800*/  STG.E.U16 desc[UR16][R12.64], R15 ;  /* 0x0000000f0c007986 */ /* 0x0005e2000c101510 */
[----:B------:R-:W-:Y:S01]  /*b810*/  LEA R18, R2, R2, 0x4 ;  /* 0x0000000202127211 */ /* 0x000fe200078e20ff */
[----:B------:R-:W-:Y:S01]  /*b820*/  FMUL R209, R234, R108 ;  /* 0x0000006cead17220 */ /* 0x000fe20000400000 */
[----:B------:R-:W-:Y:S01]  /*b830*/  IMAD R104, R2, 0x26, RZ ;  /* 0x0000002602687824 */ /* 0x000fe200078e02ff */
[----:B------:R3:W-:Y:S01]  /*b840*/  STG.E.U16 desc[UR16][R4.64], R9 ;  /* 0x0000000904007986 */ /* 0x0007e2000c101510 */
[C---:B------:R-:W-:Y:S01]  /*b850*/  FMUL R24, R234.reuse, R24 ;  /* 0x00000018ea187220 */ /* 0x040fe20000400000 */
[----:B------:R-:W-:Y:S01]  /*b860*/  FMUL R25, R234, R25 ;  /* 0x00000019ea197220 */ /* 0x000fe20000400000 */
[----:B------:R-:W-:Y:S01]  /*b870*/  IMAD R108, R2, 0x28, RZ ;  /* 0x00000028026c7824 */ /* 0x000fe200078e02ff */
[----:B0-----:R-:W-:Y:S01]  /*b880*/  LEA.HI.X.SX32 R7, R88, R189, 0x1, P0 ;  /* 0x000000bd58077211 */ /* 0x001fe200000f0eff */
[----:B------:R-:W-:Y:S01]  /*b890*/  IMAD R88, R2, 0x1e, RZ ;  /* 0x0000001e02587824 */ /* 0x000fe200078e02ff */
[----:B------:R-:W-:Y:S01]  /*b8a0*/  IADD3 R10, P2, PT, R98, R177, RZ ;  /* 0x000000b1620a7210 */ /* 0x000fe20007f5e0ff */
[----:B------:R-:W-:Y:S01]  /*b8b0*/  FMUL R213, R234, R112 ;  /* 0x00000070ead57220 */ /* 0x000fe20000400000 */
[----:B--2---:R-:W-:Y:S01]  /*b8c0*/  PRMT R13, R16, 0x7632, R13 ;  /* 0x00007632100d7816 */ /* 0x004fe2000000000d */
[----:B------:R-:W-:Y:S01]  /*b8d0*/  IMAD R112, R2, 0x2e, RZ ;  /* 0x0000002e02707824 */ /* 0x000fe200078e02ff */
[----:B------:R-:W-:Y:S01]  /*b8e0*/  LEA.HI.X.SX32 R11, R90, R189, 0x1, P2 ;  /* 0x000000bd5a0b7211 */ /* 0x000fe200010f0eff */
[----:B------:R-:W-:Y:S01]  /*b8f0*/  FMUL R26, R234, R26 ;  /* 0x0000001aea1a7220 */ /* 0x000fe20000400000 */
[----:B---3--:R-:W-:Y:S01]  /*b900*/  PRMT R5, R16, 0x7610, R5 ;  /* 0x0000761010057816 */ /* 0x008fe20000000005 */
[----:B------:R-:W-:Y:S01]  /*b910*/  FMUL R27, R234, R27 ;  /* 0x0000001bea1b7220 */ /* 0x000fe20000400000 */
[----:B------:R-:W-:Y:S01]  /*b920*/  LEA.HI.X.SX32 R9, R14, R189, 0x1, P1 ;  /* 0x000000bd0e097211 */ /* 0x000fe200008f0eff */
[----:B------:R-:W-:Y:S01]  /*b930*/  FMUL R217, R234, R116 ;  /* 0x00000074ead97220 */ /* 0x000fe20000400000 */
[----:B------:R-:W-:Y:S01]  /*b940*/  LEA R14, R2, -R2, 0x4 ;  /* 0x80000002020e7211 */ /* 0x000fe200078e20ff */
[----:B------:R0:W-:Y:S01]  /*b950*/  STG.E.U16 desc[UR16][R6.64], R5 ;  /* 0x0000000506007986 */ /* 0x0001e2000c101510 */
[-C--:B------:R-:W-:Y:S01]  /*b960*/  IADD3 R4, P0, PT, R88, R177.reuse, RZ ;  /* 0x000000b158047210 */ /* 0x080fe20007f1e0ff */
[C---:B------:R-:W-:Y:S01]  /*b970*/  IMAD R116, R2.reuse, 0x30, RZ ;  /* 0x0000003002747824 */ /* 0x040fe200078e02ff */
[C---:B------:R-:W-:Y:S01]  /*b980*/  SHF.L.U32 R16, R2.reuse, 0x4, RZ ;  /* 0x0000000402107819 */ /* 0x040fe200000006ff */
[----:B------:R2:W-:Y:S01]  /*b990*/  STG.E.U16 desc[UR16][R8.64], R13 ;  /* 0x0000000d08007986 */ /* 0x0005e2000c101510 */
[----:B------:R-:W-:Y:S01]  /*b9a0*/  LEA R12, P1, R2, R177, 0x5 ;  /* 0x000000b1020c7211 */ /* 0x000fe200078228ff */
[----:B------:R-:W-:Y:S01]  /*b9b0*/  FMUL R28, R234, R28 ;  /* 0x0000001cea1c7220 */ /* 0x000fe20000400000 */
[----:B------:R-:W-:Y:S01]  /*b9c0*/  F2FP.F16.F32.PACK_AB R22, R23, R22 ;  /* 0x000000161716723e */ /* 0x000fe200000000ff */
[----:B------:R3:W-:Y:S01]  /*b9d0*/  STG.E.U16 desc[UR16][R10.64], R19 ;  /* 0x000000130a007986 */ /* 0x0007e2000c101510 */
[----:B------:R-:W-:Y:S01]  /*b9e0*/  F2FP.F16.F32.PACK_AB R25, R25, R24 ;  /* 0x000000181919723e */ /* 0x000fe200000000ff */
[----:B------:R-:W-:Y:S01]  /*b9f0*/  IMAD R24, R2, 0x2a, RZ ;  /* 0x0000002a02187824 */ /* 0x000fe200078e02ff */
[----:B------:R-:W-:Y:S01]  /*ba00*/  F2FP.F16.F32.PACK_AB R26, R27, R26 ;  /* 0x0000001a1b1a723e */ /* 0x000fe200000000ff */
[----:B------:R-:W-:Y:S01]  /*ba10*/  FMUL R29, R234, R29 ;  /* 0x0000001dea1d7220 */ /* 0x000fe20000400000 */
[----:B0-----:R-:W-:Y:S01]  /*ba20*/  IADD3 R6, P2, PT, R20, R177, RZ ;  /* 0x000000b114067210 */ /* 0x001fe20007f5e0ff */
[----:B------:R-:W-:Y:S01]  /*ba30*/  FMUL R30, R234, R30 ;  /* 0x0000001eea1e7220 */ /* 0x000fe20000400000 */
[----:B------:R-:W-:Y:S01]  /*ba40*/  LEA.HI.X.SX32 R5, R14, R189, 0x1, P0 ;  /* 0x000000bd0e057211 */ /* 0x000fe200000f0eff */
[----:B------:R-:W-:Y:S01]  /*ba50*/  IMAD R14, R2, 0x13, RZ ;  /* 0x00000013020e7824 */ /* 0x000fe200078e02ff */
[----:B--2---:R-:W-:Y:S01]  /*ba60*/  PRMT R9, R19, 0x7632, R9 ;  /* 0x0000763213097816 */ /* 0x004fe20000000009 */
[----:B------:R-:W-:Y:S01]  /*ba70*/  FMUL R31, R234, R31 ;  /* 0x0000001fea1f7220 */ /* 0x000fe20000400000 */
[----:B------:R-:W-:Y:S01]  /*ba80*/  IADD3 R8, P0, PT, R100, R177, RZ ;  /* 0x000000b164087210 */ /* 0x000fe20007f1e0ff */
[----:B------:R-:W-:Y:S01]  /*ba90*/  FMUL R32, R234, R32 ;  /* 0x00000020ea207220 */ /* 0x000fe20000400000 */
[-C--:B------:R-:W-:Y:S01]  /*baa0*/  LEA.HI.X.SX32 R13, R16, R189.reuse, 0x1, P1 ;  /* 0x000000bd100d7211 */ /* 0x080fe200008f0eff */
[----:B------:R0:W-:Y:S01]  /*bab0*/  STG.E.U16 desc[UR16][R4.64], R9 ;  /* 0x0000000904007986 */ /* 0x0001e2000c101510 */
[----:B------:R-:W-:Y:S01]  /*bac0*/  LEA.HI.X.SX32 R7, R18, R189, 0x1, P2 ;  /* 0x000000bd12077211 */ /* 0x000fe200010f0eff */
[----:B------:R-:W-:Y:S01]  /*bad0*/  IMAD R16, R2, 0x17, RZ ;  /* 0x0000001702107824 */ /* 0x000fe200078e02ff */
[----:B---3--:R-:W-:Y:S01]  /*bae0*/  PRMT R11, R21, 0x7632, R11 ;  /* 0x00007632150b7816 */ /* 0x008fe2000000000b */
[----:B------:R-:W-:Y:S01]  /*baf0*/  STG.E.U16 desc[UR16][R12.64], R21 ;  /* 0x000000150c007986 */ /* 0x000fe2000c101510 */
[----:B------:R-:W-:Y:S01]  /*bb00*/  IADD3 R10, P1, PT, R104, R177, RZ ;  /* 0x000000b1680a7210 */ /* 0x000fe20007f3e0ff */
[----:B------:R-:W-:Y:S01]  /*bb10*/  FMUL R33, R234, R33 ;  /* 0x00000021ea217220 */ /* 0x000fe20000400000 */
[----:B------:R-:W-:Y:S01]  /*bb20*/  F2FP.F16.F32.PACK_AB R28, R29, R28 ;  /* 0x0000001c1d1c723e */ /* 0x000fe200000000ff */
[----:B------:R2:W-:Y:S01]  /*bb30*/  STG.E.U16 desc[UR16][R6.64], R11 ;  /* 0x0000000b06007986 */ /* 0x0005e2000c101510 */
[----:B------:R-:W-:Y:S01]  /*bb40*/  F2FP.F16.F32.PACK_AB R31, R31, R30 ;  /* 0x0000001e1f1f723e */ /* 0x000fe200000000ff */
[C---:B------:R-:W-:Y:S01]  /*bb50*/  IMAD R30, R2.reuse, 0x38, RZ ;  /* 0x00000038021e7824 */ /* 0x040fe200078e02ff */
[----:B------:R-:W-:Y:S01]  /*bb60*/  F2FP.F16.F32.PACK_AB R32, R33, R32 ;  /* 0x000000202120723e */ /* 0x000fe200000000ff */
[----:B------:R-:W-:Y:S01]  /*bb70*/  IMAD R18, R2, 0x1d, RZ ;  /* 0x0000001d02127824 */ /* 0x000fe200078e02ff */
[----:B0-----:R-:W-:Y:S01]  /*bb80*/  LEA.HI.X.SX32 R9, R36, R189, 0x1, P0 ;  /* 0x000000bd24097211 */ /* 0x001fe200000f0eff */
[----:B------:R-:W-:Y:S01]  /*bb90*/  IMAD R36, R2, 0x2c, RZ ;  /* 0x0000002c02247824 */ /* 0x000fe200078e02ff */
[----:B------:R-:W-:Y:S01]  /*bba0*/  IADD3 R4, P2, PT, R108, R177, RZ ;  /* 0x000000b16c047210 */ /* 0x000fe20007f5e0ff */
[----:B------:R-:W-:Y:S01]  /*bbb0*/  IMAD R90, R2, 0x46, RZ ;  /* 0x00000046025a7824 */ /* 0x000fe200078e02ff */
[----:B------:R-:W-:Y:S01]  /*bbc0*/  PRMT R17, R32, 0x7632, R17 ;  /* 0x0000763220117816 */ /* 0x000fe20000000011 */
[----:B------:R0:W-:Y:S01]  /*bbd0*/  STG.E.U16 desc[UR16][R8.64], R22 ;  /* 0x0000001608007986 */ /* 0x0001e2000c101510 */
[-C--:B------:R-:W-:Y:S01]  /*bbe0*/  LEA.HI.X.SX32 R5, R92, R189.reuse, 0x1, P2 ;  /* 0x000000bd5c057211 */ /* 0x080fe200010f0eff */
[----:B------:R-:W-:Y:S01]  /*bbf0*/  IMAD R92, R2, 0x42, RZ ;  /* 0x00000042025c7824 */ /* 0x000fe200078e02ff */
[----:B--2---:R-:W-:Y:S01]  /*bc00*/  LEA.HI.X.SX32 R11, R14, R189, 0x1, P1 ;  /* 0x000000bd0e0b7211 */ /* 0x004fe200008f0eff */
[----:B------:R-:W-:Y:S01]  /*bc10*/  IMAD R14, R2, 0x15, RZ ;  /* 0x00000015020e7824 */ /* 0x000fe200078e02ff */
[----:B------:R-:W-:Y:S01]  /*bc20*/  PRMT R7, R22, 0x7632, R7 ;  /* 0x0000763216077816 */ /* 0x000fe20000000007 */
[----:B------:R-:W-:Y:S01]  /*bc30*/  FMUL R38, R234, R38 ;  /* 0x00000026ea267220 */ /* 0x000fe20000400000 */
[----:B------:R-:W-:Y:S01]  /*bc40*/  IADD3 R6, P0, PT, R24, R177, RZ ;  /* 0x000000b118067210 */ /* 0x000fe20007f1e0ff */
[----:B------:R-:W-:Y:S01]  /*bc50*/  FMUL R39, R234, R39 ;  /* 0x00000027ea277220 */ /* 0x000fe20000400000 */
[----:B------:R-:W-:Y:S01]  /*bc60*/  IADD3 R12, P1, PT, R36, R177, RZ ;  /* 0x000000b1240c7210 */ /* 0x000fe20007f3e0ff */
[----:B------:R2:W-:Y:S01]  /*bc70*/  STG.E.U16 desc[UR16][R10.64], R7 ;  /* 0x000000070a007986 */ /* 0x0005e2000c101510 */
[----:B------:R-:W-:Y:S01]  /*bc80*/  F2FP.F16.F32.PACK_AB R137, R138, R137 ;  /* 0x000000898a89723e */ /* 0x000fe200000000ff */
[----:B0-----:R-:W-:Y:S01]  /*bc90*/  IMAD R22, R2, 0x34, RZ ;  /* 0x0000003402167824 */ /* 0x001fe200078e02ff */
[----:B------:R-:W-:Y:S01]  /*bca0*/  IADD3 R8, P2, PT, R112, R177, RZ ;  /* 0x000000b170087210 */ /* 0x000fe20007f5e0ff */
[----:B------:R0:W-:Y:S01]  /*bcb0*/  STG.E.U16 desc[UR16][R4.64], R25 ;  /* 0x0000001904007986 */ /* 0x0001e2000c101510 */
[-C--:B------:R-:W-:Y:S01]  /*bcc0*/  LEA.HI.X.SX32 R13, R94, R189.reuse, 0x1, P1 ;  /* 0x000000bd5e0d7211 */ /* 0x080fe200008f0eff */
[----:B------:R-:W-:Y:S01]  /*bcd0*/  IMAD R94, R2, 0x48, RZ ;  /* 0x00000048025e7824 */ /* 0x000fe200078e02ff */
[----:B------:R-:W-:Y:S01]  /*bce0*/  LEA.HI.X.SX32 R9, R16, R189, 0x1, P2 ;  /* 0x000000bd10097211 */ /* 0x000fe200010f0eff */
[----:B------:R-:W-:Y:S01]  /*bcf0*/  IMAD R16, R2, 0x32, RZ ;  /* 0x0000003202107824 */ /* 0x000fe200078e02ff */
[----:B------:R-:W-:Y:S01]  /*bd00*/  F2FP.F16.F32.PACK_AB R139, R140, R139 ;  /* 0x0000008b8c8b723e */ /* 0x000fe200000000ff */
[C---:B------:R-:W-:Y:S01]  /*bd10*/  FMUL R40, R234.reuse, R40 ;  /* 0x00000028ea287220 */ /* 0x040fe20000400000 */
[----:B------:R-:W-:Y:S01]  /*bd20*/  F2FP.F16.F32.PACK_AB R38, R39, R38 ;  /* 0x000000262726723e */ /* 0x000fe200000000ff */
[----:B------:R-:W-:Y:S01]  /*bd30*/  FMUL R41, R234, R41 ;  /* 0x00000029ea297220 */ /* 0x000fe20000400000 */
[----:B--2---:R-:W-:Y:S01]  /*bd40*/  LEA.HI.X.SX32 R7, R14, R189, 0x1, P0 ;  /* 0x000000bd0e077211 */ /* 0x004fe200000f0eff */
[----:B------:R-:W-:Y:S01]  /*bd50*/  IMAD R14, R2, 0x19, RZ ;  /* 0x00000019020e7824 */ /* 0x000fe200078e02ff */
[----:B------:R-:W-:Y:S01]  /*bd60*/  PRMT R11, R26, 0x7632, R11 ;  /* 0x000076321a0b7816 */ /* 0x000fe2000000000b */
[----:B------:R-:W-:Y:S01]  /*bd70*/  FMUL R203, R234, R102 ;  /* 0x00000066eacb7220 */ /* 0x000fe20000400000 */
[----:B0-----:R-:W-:Y:S01]  /*bd80*/  PRMT R5, R25, 0x7632, R5 ;  /* 0x0000763219057816 */ /* 0x001fe20000000005 */
[----:B------:R-:W-:Y:S01]  /*bd90*/  IMAD R102, R2, 0x4c, RZ ;  /* 0x0000004c02667824 */ /* 0x000fe200078e02ff */
[-C--:B------:R-:W-:Y:S01]  /*bda0*/  IADD3 R4, P0, PT, R116, R177.reuse, RZ ;  /* 0x000000b174047210 */ /* 0x080fe20007f1e0ff */
[----:B------:R-:W-:Y:S01]  /*bdb0*/  FMUL R42, R234, R42 ;  /* 0x0000002aea2a7220 */ /* 0x000fe20000400000 */
[----:B------:R-:W-:Y:S01]  /*bdc0*/  IADD3 R10, P1, PT, R16, R177, RZ ;  /* 0x000000b1100a7210 */ /* 0x000fe20007f3e0ff */
[----:B------:R0:W-:Y:S01]  /*bdd0*/  STG.E.U16 desc[UR16][R6.64], R5 ;  /* 0x0000000506007986 */ /* 0x0001e2000c101510 */
[C---:B------:R-:W-:Y:S01]  /*bde0*/  FMUL R43, R234.reuse, R43 ;  /* 0x0000002bea2b7220 */ /* 0x040fe20000400000 */
[----:B------:R-:W-:Y:S01]  /*bdf0*/  F2FP.F16.F32.PACK_AB R40, R41, R40 ;  /* 0x000000282928723e */ /* 0x000fe200000000ff */
[----:B------:R-:W-:Y:S01]  /*be00*/  FMUL R207, R234, R106 ;  /* 0x0000006aeacf7220 */ /* 0x000fe20000400000 */
[----:B------:R2:W-:Y:S01]  /*be10*/  STG.E.U16 desc[UR16][R12.64], R26 ;  /* 0x0000001a0c007986 */ /* 0x0005e2000c101510 */
[----:B------:R-:W-:-:S02]  /*be20*/  IMAD R106, R2, 0x4e, RZ ;  /* 0x0000004e026a7824 */ /* 0x000fc400078e02ff */
[C---:B------:R-:W-:Y:S01]  /*be30*/  FMUL R211, R234.reuse, R110 ;  /* 0x0000006eead37220 */ /* 0x040fe20000400000 */
[----:B------:R-:W-:Y:S01]  /*be40*/  FMUL R215, R234, R114 ;  /* 0x00000072ead77220 */ /* 0x000fe20000400000 */
[----:B------:R3:W-:Y:S01]  /*be50*/  STG.E.U16 desc[UR16][R8.64], R11 ;  /* 0x0000000b08007986 */ /* 0x0007e2000c101510 */
[----:B------:R-:W-:Y:S02]  /*be60*/  IMAD R110, R2, 0x50, RZ ;  /* 0x00000050026e7824 */ /* 0x000fe400078e02ff */
[----:B------:R-:W-:Y:S01]  /*be70*/  FMUL R44, R234, R44 ;  /* 0x0000002cea2c7220 */ /* 0x000fe20000400000 */
[----:B------:R-:W-:Y:S01]  /*be80*/  IMAD R114, R2, 0x52, RZ ;  /* 0x0000005202727824 */ /* 0x000fe200078e02ff */
[----:B0-----:R-:W-:Y:S01]  /*be90*/  IADD3 R6, P2, PT, R22, R177, RZ ;  /* 0x000000b116067210 */ /* 0x001fe20007f5e0ff */
[----:B------:R-:W-:Y:S01]  /*bea0*/  FMUL R45, R234, R45 ;  /* 0x0000002dea2d7220 */ /* 0x000fe20000400000 */
[-C--:B------:R-:W-:Y:S01]  /*beb0*/  LEA.HI.X.SX32 R5, R34, R189.reuse, 0x1, P0 ;  /* 0x000000bd22057211 */ /* 0x080fe200000f0eff */
[----:B------:R-:W-:Y:S01]  /*bec0*/  IMAD R34, R2, 0x3a, RZ ;  /* 0x0000003a02227824 */ /* 0x000fe200078e02ff */
[-C--:B------:R-:W-:Y:S01]  /*bed0*/  LEA.HI.X.SX32 R7, R96, R189.reuse, 0x1, P2 ;  /* 0x000000bd60077211 */ /* 0x080fe200010f0eff */
[----:B--2---:R-:W-:Y:S01]  /*bee0*/  IMAD R26, R2, 0x36, RZ ;  /* 0x00000036021a7824 */ /* 0x004fe200078e02ff */
[----:B------:R-:W-:Y:S01]  /*bef0*/  F2FP.F16.F32.PACK_AB R42, R43, R42 ;  /* 0x0000002a2b2a723e */ /* 0x000fe200000000ff */
[----:B------:R0:W-:Y:S01]  /*bf00*/  STG.E.U16 desc[UR16][R4.64], R28 ;  /* 0x0000001c04007986 */ /* 0x0001e2000c101510 */
[----:B---3--:R-:W-:Y:S01]  /*bf10*/  LEA.HI.X.SX32 R11, R14, R189, 0x1, P1 ;  /* 0x000000bd0e0b7211 */ /* 0x008fe200008f0eff */
[----:B------:R-:W-:Y:S01]  /*bf20*/  IMAD R8, R2, 0x1b, RZ ;  /* 0x0000001b02087824 */ /* 0x000fe200078e02ff */
[----:B------:R-:W-:Y:S01]  /*bf30*/  PRMT R9, R28, 0x7632, R9 ;  /* 0x000076321c097816 */ /* 0x000fe20000000009 */
[----:B------:R-:W-:Y:S01]  /*bf40*/  FMUL R219, R234, R118 ;  /* 0x00000076eadb7220 */ /* 0x000fe20000400000 */
[-C--:B------:R-:W-:Y:S01]  /*bf50*/  IADD3 R12, P0, PT, R26, R177.reuse, RZ ;  /* 0x000000b11a0c7210 */ /* 0x080fe20007f1e0ff */
[----:B------:R-:W-:Y:S01]  /*bf60*/  IMAD R118, R2, 0x54, RZ ;  /* 0x0000005402767824 */ /* 0x000fe200078e02ff */
[----:B------:R-:W-:Y:S01]  /*bf70*/  IADD3 R14, P1, PT, R30, R177, RZ ;  /* 0x000000b11e0e7210 */ /* 0x000fe20007f3e0ff */
[----:B------:R2:W-:Y:S01]  /*bf80*/  STG.E.U16 desc[UR16][R10.64], R9 ;  /* 0x000000090a007986 */ /* 0x0005e2000c101510 */
[-C--:B------:R-:W-:Y:S01]  /*bf90*/  LEA.HI.X.SX32 R13, R8, R189.reuse, 0x1, P0 ;  /* 0x000000bd080d7211 */ /* 0x080fe200000f0eff */
[----:B------:R-:W-:Y:S01]  /*bfa0*/  FMUL R223, R234, R122 ;  /* 0x0000007aeadf7220 */ /* 0x000fe20000400000 */
[----:B------:R-:W-:Y:S01]  /*bfb0*/  LEA.HI.X.SX32 R15, R98, R189, 0x1, P1 ;  /* 0x000000bd620f7211 */ /* 0x000fe200008f0eff */
[----:B------:R3:W-:Y:S01]  /*bfc0*/  STG.E.U16 desc[UR16][R6.64], R31 ;  /* 0x0000001f06007986 */ /* 0x0007e2000c101510 */
[----:B0-----:R-:W-:Y:S01]  /*bfd0*/  IADD3 R4, P2, PT, R34, R177, RZ ;  /* 0x000000b122047210 */ /* 0x001fe20007f5e0ff */
[C---:B------:R-:W-:Y:S01]  /*bfe0*/  IMAD R98, R2.reuse, 0x4a, RZ ;  /* 0x0000004a02627824 */ /* 0x040fe200078e02ff */
[----:B------:R-:W-:Y:S01]  /*bff0*/  SHF.L.U32 R8, R2, 0x5, RZ ;  /* 0x0000000502087819 */ /* 0x000fe200000006ff */
[----:B------:R-:W-:Y:S01]  /*c000*/  FMUL R46, R234, R46 ;  /* 0x0000002eea2e7220 */ /* 0x000fe20000400000 */
[----:B------:R-:W-:Y:S01]  /*c010*/  LEA.HI.X.SX32 R5, R18, R189, 0x1, P2 ;  /* 0x000000bd12057211 */ /* 0x000fe200010f0eff */
[----:B------:R-:W-:Y:S01]  /*c020*/  FMUL R47, R234, R47 ;  /* 0x0000002fea2f7220 */ /* 0x000fe20000400000 */
[----:B------:R-:W-:Y:S01]  /*c030*/  F2FP.F16.F32.PACK_AB R44, R45, R44 ;  /* 0x0000002c2d2c723e */ /* 0x000fe200000000ff */
[----:B--2---:R-:W-:Y:S01]  /*c040*/  IMAD R9, R2, 0x3c, RZ ;  /* 0x0000003c02097824 */ /* 0x004fe200078e02ff */
[----:B------:R-:W-:Y:S01]  /*c050*/  PRMT R11, R31, 0x7632, R11 ;  /* 0x000076321f0b7816 */ /* 0x000fe2000000000b */
[----:B------:R-:W-:Y:S01]  /*c060*/  FMUL R227, R234, R126 ;  /* 0x0000007eeae37220 */ /* 0x000fe20000400000 */
[C---:B------:R-:W-:Y:S01]  /*c070*/  IMAD R122, R2.reuse, 0x56, RZ ;  /* 0x00000056027a7824 */ /* 0x040fe200078e02ff */
[C---:B---3--:R-:W-:Y:S01]  /*c080*/  LEA R6, R2.reuse, -R2, 0x5 ;  /* 0x8000000202067211 */ /* 0x048fe200078e28ff */
[C---:B------:R-:W-:Y:S01]  /*c090*/  IMAD R7, R2.reuse, 0x3e, RZ ;  /* 0x0000003e02077824 */ /* 0x040fe200078e02ff */
[----:B------:R-:W-:Y:S01]  /*c0a0*/  IADD3 R10, P0, PT, R9, R177, RZ ;  /* 0x000000b1090a7210 */ /* 0x000fe20007f1e0ff */
[----:B------:R0:W-:Y:S01]  /*c0b0*/  STG.E.U16 desc[UR16][R12.64], R11 ;  /* 0x0000000b0c007986 */ /* 0x0001e2000c101510 */
[----:B------:R-:W-:-:S02]  /*c0c0*/  IMAD R126, R2, 0x58, RZ ;  /* 0x00000058027e7824 */ /* 0x000fc400078e02ff */
[C---:B------:R-:W-:Y:S01]  /*c0d0*/  FMUL R48, R234.reuse, R48 ;  /* 0x00000030ea307220 */ /* 0x040fe20000400000 */
[----:B------:R-:W-:Y:S01]  /*c0e0*/  IADD3 R18, P1, PT, R7, R177, RZ ;  /* 0x000000b107127210 */ /* 0x000fe20007f3e0ff */
[----:B------:R-:W-:Y:S01]  /*c0f0*/  STG.E.U16 desc[UR16][R14.64], R32 ;  /* 0x000000200e007986 */ /* 0x000fe2000c101510 */
[C---:B------:R-:W-:Y:S01]  /*c100*/  FMUL R49, R234.reuse, R49 ;  /* 0x00000031ea317220 */ /* 0x040fe20000400000 */
[----:B------:R-:W-:Y:S01]  /*c110*/  F2FP.F16.F32.PACK_AB R46, R47, R46 ;  /* 0x0000002e2f2e723e */ /* 0x000fe200000000ff */
[----:B------:R-:W-:Y:S01]  /*c120*/  FMUL R231, R234, R130 ;  /* 0x00000082eae77220 */ /* 0x000fe20000400000 */
[----:B------:R2:W-:Y:S01]  /*c130*/  STG.E.U16 desc[UR16][R4.64], R17 ;  /* 0x0000001104007986 */ /* 0x0005e2000c101510 */
[----:B------:R-:W-:Y:S01]  /*c140*/  LEA.HI.X.SX32 R19, R6, R189, 0x1, P1 ;  /* 0x000000bd06137211 */ /* 0x000fe200008f0eff */
[C---:B------:R-:W-:Y:S01]  /*c150*/  IMAD R130, R2.reuse, 0x5a, RZ ;  /* 0x0000005a02827824 */ /* 0x040fe200078e02ff */
[C---:B------:R-:W-:Y:S01]  /*c160*/  LEA R6, R2.reuse, R2, 0x5 ;  /* 0x0000000202067211 */ /* 0x040fe200078e28ff */
[C---:B------:R-:W-:Y:S01]  /*c170*/  IMAD R134, R2.reuse, 0x5c, RZ ;  /* 0x0000005c02867824 */ /* 0x040fe200078e02ff */
[C---:B0-----:R-:W-:Y:S01]  /*c180*/  LEA R12, P2, R2.reuse, R177, 0x6 ;  /* 0x000000b1020c7211 */ /* 0x041fe200078430ff */
[----:B------:R-:W-:Y:S01]  /*c190*/  IMAD R138, R2, 0x5e, RZ ;  /* 0x0000005e028a7824 */ /* 0x000fe200078e02ff */
[-C--:B------:R-:W-:Y:S01]  /*c1a0*/  LEA.HI.X.SX32 R11, R88, R189.reuse, 0x1, P0 ;  /* 0x000000bd580b7211 */ /* 0x080fe200000f0eff */
[----:B------:R-:W-:Y:S01]  /*c1b0*/  IMAD R88, R2, 0x44, RZ ;  /* 0x0000004402587824 */ /* 0x000fe200078e02ff */
[----:B------:R-:W-:Y:S01]  /*c1c0*/  LEA.HI.X.SX32 R13, R8, R189, 0x1, P2 ;  /* 0x000000bd080d7211 */ /* 0x000fe200010f0eff */
[----:B------:R-:W-:-:S02]  /*c1d0*/  IMAD R8, R2, 0x23, RZ ;  /* 0x0000002302087824 */ /* 0x000fc400078e02ff */
[----:B------:R-:W-:Y:S01]  /*c1e0*/  FMUL R50, R234, R50 ;  /* 0x00000032ea327220 */ /* 0x000fe20000400000 */
[----:B--2---:R-:W-:Y:S01]  /*c1f0*/  PRMT R5, R137, 0x7632, R5 ;  /* 0x0000763289057816 */ /* 0x004fe20000000005 */
[----:B------:R0:W-:Y:S01]  /*c200*/  STG.E.U16 desc[UR16][R10.64], R137 ;  /* 0x000000890a007986 */ /* 0x0001e2000c101510 */
[----:B------:R-:W-:Y:S01]  /*c210*/  IADD3 R4, P0, PT, R92, R177, RZ ;  /* 0x000000b15c047210 */ /* 0x000fe20007f1e0ff */
[----:B------:R-:W-:Y:S01]  /*c220*/  FMUL R51, R234, R51 ;  /* 0x00000033ea337220 */ /* 0x000fe20000400000 */
[----:B------:R-:W-:Y:S01]  /*c230*/  IADD3 R14, P1, PT, R88, R177, RZ ;  /* 0x000000b1580e7210 */ /* 0x000fe20007f3e0ff */
[----:B------:R2:W-:Y:S01]  /*c240*/  STG.E.U16 desc[UR16][R18.64], R5 ;  /* 0x0000000512007986 */ /* 0x0005e2000c101510 */
[----:B------:R-:W-:Y:S01]  /*c250*/  F2FP.F16.F32.PACK_AB R48, R49, R48 ;  /* 0x000000303130723e */ /* 0x000fe200000000ff */
[----:B------:R-:W-:Y:S01]  /*c260*/  IMAD R142, R2, 0x60, RZ ;  /* 0x00000060028e7824 */ /* 0x000fe200078e02ff */
[----:B------:R-:W-:Y:S01]  /*c270*/  LEA.HI.X.SX32 R15, R20, R189, 0x1, P1 ;  /* 0x000000bd140f7211 */ /* 0x000fe200008f0eff */
[----:B------:R3:W-:Y:S01]  /*c280*/  STG.E.U16 desc[UR16][R12.64], R139 ;  /* 0x0000008b0c007986 */ /* 0x0007e2000c101510 */
[----:B------:R-:W-:Y:S01]  /*c290*/  F2FP.F16.F32.PACK_AB R50, R51, R50 ;  /* 0x000000323332723e */ /* 0x000fe200000000ff */
[C---:B------:R-:W-:Y:S01]  /*c2a0*/  FMUL R52, R234.reuse, R52 ;  /* 0x00000034ea347220 */ /* 0x040fe20000400000 */
[----:B------:R-:W-:Y:S01]  /*c2b0*/  FMUL R53, R234, R53 ;  /* 0x00000035ea357220 */ /* 0x000fe20000400000 */
[----:B0-----:R-:W-:Y:S01]  /*c2c0*/  IADD3 R10, P2, PT, R90, R177, RZ ;  /* 0x000000b15a0a7210 */ /* 0x001fe20007f5e0ff */
[----:B------:R-:W-:Y:S01]  /*c2d0*/  IMAD R146, R2, 0x62, RZ ;  /* 0x0000006202927824 */ /* 0x000fe200078e02ff */
[----:B------:R-:W-:Y:S01]  /*c2e0*/  F2FP.F16.F32.PACK_AB R187, R54, R187 ;  /* 0x000000bb36bb723e */ /* 0x000fe200000000ff */
[----:B------:R-:W-:Y:S01]  /*c2f0*/  IMAD R150, R2, 0x64, RZ ;  /* 0x0000006402967824 */ /* 0x000fe200078e02ff */
[-C--:B--2---:R-:W-:Y:S01]  /*c300*/  LEA.HI.X.SX32 R5, R6, R189.reuse, 0x1, P0 ;  /* 0x000000bd06057211 */ /* 0x084fe200000f0eff */
[----:B------:R-:W-:Y:S01]  /*c310*/  IMAD R6, R2, 0x25, RZ ;  /* 0x0000002502067824 */ /* 0x000fe200078e02ff */
[----:B------:R-:W-:Y:S01]  /*c320*/  LEA.HI.X.SX32 R11, R8, R189, 0x1, P2 ;  /* 0x000000bd080b7211 */ /* 0x000fe200010f0eff */
[C---:B------:R-:W-:Y:S01]  /*c330*/  IMAD R154, R2.reuse, 0x66, RZ ;  /* 0x00000066029a7824 */ /* 0x040fe200078e02ff */
[----:B---3--:R-:W-:Y:S01]  /*c340*/  PRMT R13, R139, 0x7632, R13 ;  /* 0x000076328b0d7816 */ /* 0x008fe2000000000d */
[----:B------:R-:W-:Y:S01]  /*c350*/  IMAD R158, R2, 0x68, RZ ;  /* 0x00000068029e7824 */ /* 0x000fe200078e02ff */
[----:B------:R-:W-:Y:S01]  /*c360*/  PRMT R8, R38, 0x7632, R8 ;  /* 0x0000763226087816 */ /* 0x000fe20000000008 */
[----:B------:R-:W-:Y:S01]  /*c370*/  IMAD R162, R2, 0x6a, RZ ;  /* 0x0000006a02a27824 */ /* 0x000fe200078e02ff */
[-C--:B------:R-:W-:Y:S01]  /*c380*/  IADD3 R12, P0, PT, R94, R177.reuse, RZ ;  /* 0x000000b15e0c7210 */ /* 0x080fe20007f1e0ff */
[----:B------:R0:W-:Y:S01]  /*c390*/  STG.E.U16 desc[UR16][R4.64], R13 ;  /* 0x0000000d04007986 */ /* 0x0001e2000c101510 */
[----:B------:R-:W-:Y:S01]  /*c3a0*/  IADD3 R18, P1, PT, R98, R177, RZ ;  /* 0x000000b162127210 */ /* 0x000fe20007f3e0ff */
[----:B------:R-:W-:Y:S01]  /*c3b0*/  IMAD R20, R2, 0x33, RZ ;  /* 0x0000003302147824 */ /* 0x000fe200078e02ff */
[----:B------:R-:W-:Y:S01]  /*c3c0*/  F2FP.F16.F32.PACK_AB R52, R53, R52 ;  /* 0x000000343534723e */ /* 0x000fe200000000ff */
[----:B------:R2:W-:Y:S01]  /*c3d0*/  STG.E.U16 desc[UR16][R14.64], R38 ;  /* 0x000000260e007986 */ /* 0x0005e2000c101510 */
[----:B------:R-:W-:Y:S01]  /*c3e0*/  LEA.HI.X.SX32 R19, R6, R189, 0x1, P1 ;  /* 0x000000bd06137211 */ /* 0x000fe200008f0eff */
[----:B------:R-:W-:-:S02]  /*c3f0*/  IMAD R6, R2, 0x27, RZ ;  /* 0x0000002702067824 */ /* 0x000fc400078e02ff */
[----:B------:R-:W-:Y:S01]  /*c400*/  FMUL R190, R234, R89 ;  /* 0x00000059eabe7220 */ /* 0x000fe20000400000 */
[----:B------:R3:W-:Y:S01]  /*c410*/  STG.E.U16 desc[UR16][R10.64], R8 ;  /* 0x000000080a007986 */ /* 0x0007e2000c101510 */
[----:B------:R-:W-:Y:S02]  /*c420*/  IMAD R166, R2, 0x6c, RZ ;  /* 0x0000006c02a67824 */ /* 0x000fe400078e02ff */
[----:B------:R-:W-:Y:S01]  /*c430*/  FMUL R192, R234, R91 ;  /* 0x0000005beac07220 */ /* 0x000fe20000400000 */
[----:B------:R-:W-:Y:S01]  /*c440*/  IMAD R170, R2, 0x6e, RZ ;  /* 0x0000006e02aa7824 */ /* 0x000fe200078e02ff */
[----:B0-----:R-:W-:Y:S01]  /*c450*/  IADD3 R4, P2, PT, R102, R177, RZ ;  /* 0x000000b166047210 */ /* 0x001fe20007f5e0ff */
[----:B------:R-:W-:Y:S01]  /*c460*/  IMAD R174, R2, 0x70, RZ ;  /* 0x0000007002ae7824 */ /* 0x000fe200078e02ff */
[-C--:B------:R-:W-:Y:S01]  /*c470*/  LEA.HI.X.SX32 R13, R100, R189.reuse, 0x1, P0 ;  /* 0x000000bd640d7211 */ /* 0x080fe200000f0eff */
[----:B------:R-:W-:Y:S01]  /*c480*/  IMAD R28, R2, 0x37, RZ ;  /* 0x00000037021c7824 */ /* 0x000fe200078e02ff */
[----:B------:R-:W-:Y:S01]  /*c490*/  LEA.HI.X.SX32 R5, R104, R189, 0x1, P2 ;  /* 0x000000bd68057211 */ /* 0x000fe200010f0eff */
[----:B------:R-:W-:Y:S01]  /*c4a0*/  IMAD R178, R2, 0x72, RZ ;  /* 0x0000007202b27824 */ /* 0x000fe200078e02ff */
[-C--:B--2---:R-:W-:Y:S01]  /*c4b0*/  IADD3 R14, P1, PT, R110, R177.reuse, RZ ;  /* 0x000000b16e0e7210 */ /* 0x084fe20007f3e0ff */
[----:B------:R0:W-:Y:S01]  /*c4c0*/  STG.E.U16 desc[UR16][R12.64], R40 ;  /* 0x000000280c007986 */ /* 0x0001e2000c101510 */
[----:B---3--:R-:W-:Y:S01]  /*c4d0*/  PRMT R11, R40, 0x7632, R11 ;  /* 0x00007632280b7816 */ /* 0x008fe2000000000b */
[----:B------:R-:W-:Y:S01]  /*c4e0*/  IMAD R8, R2, 0x29, RZ ;  /* 0x0000002902087824 */ /* 0x000fe200078e02ff */
[----:B------:R-:W-:Y:S01]  /*c4f0*/  IADD3 R10, P0, PT, R106, R177, RZ ;  /* 0x000000b16a0a7210 */ /* 0x000fe20007f1e0ff */
[----:B------:R-:W-:Y:S01]  /*c500*/  IMAD R182, R2, 0x74, RZ ;  /* 0x0000007402b67824 */ /* 0x000fe200078e02ff */
[----:B------:R-:W-:Y:S01]  /*c510*/  LEA.HI.X.SX32 R15, R108, R189, 0x1, P1 ;  /* 0x000000bd6c0f7211 */ /* 0x000fe200008f0eff */
[----:B------:R2:W-:Y:S01]  /*c520*/  STG.E.U16 desc[UR16][R18.64], R11 ;  /* 0x0000000b12007986 */ /* 0x0005e2000c101510 */
[C---:B------:R-:W-:Y:S01]  /*c530*/  LEA R38, R2.reuse, -R2, 0x7 ;  /* 0x8000000202267211 */ /* 0x040fe200078e38ff */
[----:B------:R-:W-:-:S02]  /*c540*/  IMAD R186, R2, 0x76, RZ ;  /* 0x0000007602ba7824 */ /* 0x000fc400078e02ff */
[----:B------:R-:W-:Y:S01]  /*c550*/  FMUL R198, R234, R97 ;  /* 0x00000061eac67220 */ /* 0x000fe20000400000 */
[----:B------:R3:W-:Y:S01]  /*c560*/  STG.E.U16 desc[UR16][R4.64], R42 ;  /* 0x0000002a04007986 */ /* 0x0007e2000c101510 */
[----:B------:R-:W-:Y:S01]  /*c570*/  IMAD R32, R2, 0x39, RZ ;  /* 0x0000003902207824 */ /* 0x000fe200078e02ff */
[----:B0-----:R-:W-:Y:S01]  /*c580*/  IADD3 R12, P2, PT, R114, R177, RZ ;  /* 0x000000b1720c7210 */ /* 0x001fe20007f5e0ff */
[----:B------:R-:W-:Y:S02]  /*c590*/  IMAD R238, R2, 0x78, RZ ;  /* 0x0000007802ee7824 */ /* 0x000fe400078e02ff */
[----:B------:R-:W-:Y:S01]  /*c5a0*/  FMUL R204, R234, R103 ;  /* 0x00000067eacc7220 */ /* 0x000fe20000400000 */
[----:B------:R-:W-:Y:S01]  /*c5b0*/  IMAD R236, R2, 0x7a, RZ ;  /* 0x0000007a02ec7824 */ /* 0x000fe200078e02ff */
[-C--:B------:R-:W-:Y:S01]  /*c5c0*/  LEA.HI.X.SX32 R13, R8, R189.reuse, 0x1, P2 ;  /* 0x000000bd080d7211 */ /* 0x080fe200010f0eff */
[----:B------:R-:W-:Y:S01]  /*c5d0*/  IMAD R242, R2, 0x7c, RZ ;  /* 0x0000007c02f27824 */ /* 0x000fe200078e02ff */
[----:B--2---:R-:W-:Y:S01]  /*c5e0*/  LEA.HI.X.SX32 R11, R6, R189, 0x1, P0 ;  /* 0x000000bd060b7211 */ /* 0x004fe200000f0eff */
[----:B------:R-:W-:Y:S01]  /*c5f0*/  IMAD R6, R2, 0x2b, RZ ;  /* 0x0000002b02067824 */ /* 0x000fe200078e02ff */
[----:B------:R-:W-:Y:S01]  /*c600*/  PRMT R8, R44, 0x7632, R8 ;  /* 0x000076322c087816 */ /* 0x000fe20000000008 */
[----:B------:R-:W-:Y:S01]  /*c610*/  IMAD R40, R2, 0x3d, RZ ;  /* 0x0000003d02287824 */ /* 0x000fe200078e02ff */
[----:B---3--:R-:W-:Y:S01]  /*c620*/  PRMT R5, R42, 0x7632, R5 ;  /* 0x000076322a057816 */ /* 0x008fe20000000005 */
[----:B------:R-:W-:Y:S01]  /*c630*/  IMAD R240, R2, 0x7e, RZ ;  /* 0x0000007e02f07824 */ /* 0x000fe200078e02ff */
[-C--:B------:R-:W-:Y:S01]  /*c640*/  IADD3 R4, P0, PT, R118, R177.reuse, RZ ;  /* 0x000000b176047210 */ /* 0x080fe20007f1e0ff */
[----:B------:R-:W-:Y:S01]  /*c650*/  IMAD R42, R2, 0x8a, RZ ;  /* 0x0000008a022a7824 */ /* 0x000fe200078e02ff */
[----:B------:R-:W-:Y:S01]  /*c660*/  IADD3 R18, P1, PT, R122, R177, RZ ;  /* 0x000000b17a127210 */ /* 0x000fe20007f3e0ff */
[----:B------:R0:W-:Y:S01]  /*c670*/  STG.E.U16 desc[UR16][R10.64], R5 ;  /* 0x000000050a007986 */ /* 0x0001e2000c101510 */
[----:B------:R-:W-:-:S02]  /*c680*/  IMAD R45, R2, 0x8c, RZ ;  /* 0x0000008c022d7824 */ /* 0x000fc400078e02ff */
[----:B------:R-:W-:Y:S01]  /*c690*/  FMUL R200, R234, R99 ;  /* 0x00000063eac87220 */ /* 0x000fe20000400000 */
[----:B------:R-:W-:Y:S01]  /*c6a0*/  LEA.HI.X.SX32 R19, R6, R189, 0x1, P1 ;  /* 0x000000bd06137211 */ /* 0x000fe200008f0eff */
[----:B------:R2:W-:Y:S01]  /*c6b0*/  STG.E.U16 desc[UR16][R14.64], R44 ;  /* 0x0000002c0e007986 */ /* 0x0005e2000c101510 */
[----:B------:R-:W-:Y:S02]  /*c6c0*/  IMAD R6, R2, 0x2d, RZ ;  /* 0x0000002d02067824 */ /* 0x000fe400078e02ff */
[----:B------:R-:W-:Y:S01]  /*c6d0*/  FMUL R194, R234, R93 ;  /* 0x0000005deac27220 */ /* 0x000fe20000400000 */
[C---:B------:R-:W-:Y:S01]  /*c6e0*/  IMAD R43, R2.reuse, 0x45, RZ ;  /* 0x00000045022b7824 */ /* 0x040fe200078e02ff */
        /* <DEDUP_REMOVED lines=24> */
[C---:B------:R-:W-:Y:S01]  /*c870*/  IMAD R103, R2.reuse, 0xa6, RZ ;  /* 0x000000a602677824 */ /* 0x040fe200078e02ff */
[C---:B------:R-:W-:Y:S01]  /*c880*/  SHF.L.U32 R46, R2.reuse, 0x6, RZ ;  /* 0x00000006022e7819 */ /* 0x040fe200000006ff */
        /* <DEDUP_REMOVED lines=13> */
[----:B------:R-:W-:Y:S01]  /*c960*/  LEA R48, R2, R2, 0x6 ;  /* 0x0000000202307211 */ /* 0x000fe200078e30ff */
[----:B------:R-:W-:Y:S01]  /*c970*/  FMUL R206, R234, R105 ;  /* 0x00000069eace7220 */ /* 0x000fe20000400000 */
[----:B------:R-:W-:Y:S01]  /*c980*/  LEA.HI.X.SX32 R19, R6, R189, 0x1, P1 ;  /* 0x000000bd06137211 */ /* 0x000fe200008f0eff */
[----:B------:R2:W-:Y:S01]  /*c990*/  STG.E.U16 desc[UR16][R14.64], R50 ;  /* 0x000000320e007986 */ /* 0x0005e2000c101510 */
[----:B------:R-:W-:-:S02]  /*c9a0*/  IMAD R6, R2, 0x82, RZ ;  /* 0x0000008202067824 */ /* 0x000fc400078e02ff */
[----:B------:R-:W-:Y:S01]  /*c9b0*/  FMUL R216, R234, R113 ;  /* 0x00000071ead87220 */ /* 0x000fe20000400000 */
[C---:B------:R-:W-:Y:S01]  /*c9c0*/  IMAD R111, R2.reuse, 0xae, RZ ;  /* 0x000000ae026f7824 */ /* 0x040fe200078e02ff */
[----:B------:R3:W-:Y:S01]  /*c9d0*/  STG.E.U16 desc[UR16][R4.64], R8 ;  /* 0x0000000804007986 */ /* 0x0007e2000c101510 */
[----:B------:R-:W-:Y:S01]  /*c9e0*/  IMAD R112, R2, 0x51, RZ ;  /* 0x0000005102707824 */ /* 0x000fe200078e02ff */
[----:B------:R-:W-:Y:S01]  /*c9f0*/  IADD3 R6, P5, PT, R6, R177, RZ ;  /* 0x000000b106067210 */ /* 0x000fe20007fbe0ff */
[----:B------:R-:W-:Y:S01]  /*ca00*/  IMAD R105, R2, 0xb4, RZ ;  /* 0x000000b402697824 */ /* 0x000fe200078e02ff */
[----:B0-----:R-:W-:Y:S01]  /*ca10*/  LEA.HI.X.SX32 R11, R116, R189, 0x1, P0 ;  /* 0x000000bd740b7211 */ /* 0x001fe200000f0eff */
[----:B------:R-:W-:Y:S01]  /*ca20*/  IMAD R116, R2, 0x53, RZ ;  /* 0x0000005302747824 */ /* 0x000fe200078e02ff */
[----:B------:R-:W-:Y:S01]  /*ca30*/  IADD3 R12, P2, PT, R150, R177, RZ ;  /* 0x000000b1960c7210 */ /* 0x000fe20007f5e0ff */
[----:B------:R-:W-:Y:S01]  /*ca40*/  FMUL R222, R234, R119 ;  /* 0x00000077eade7220 */ /* 0x000fe20000400000 */
[----:B--2---:R-:W-:Y:S01]  /*ca50*/  IADD3 R14, P4, PT, R154, R177, RZ ;  /* 0x000000b19a0e7210 */ /* 0x004fe20007f9e0ff */
[----:B------:R0:W-:Y:S01]  /*ca60*/  STG.E.U16 desc[UR16][R10.64], R52 ;  /* 0x000000340a007986 */ /* 0x0001e2000c101510 */
[----:B------:R-:W-:Y:S01]  /*ca70*/  LEA.HI.X.SX32 R13, R16, R189, 0x1, P2 ;  /* 0x000000bd100d7211 */ /* 0x000fe200010f0eff */
[----:B------:R-:W-:Y:S01]  /*ca80*/  IMAD R50, R2, 0x92, RZ ;  /* 0x0000009202327824 */ /* 0x000fe200078e02ff */
[----:B---3--:R-:W-:Y:S01]  /*ca90*/  PRMT R5, R52, 0x7632, R5 ;  /* 0x0000763234057816 */ /* 0x008fe20000000005 */
[----:B------:R-:W-:Y:S01]  /*caa0*/  IMAD R4, R2, 0xfe, RZ ;  /* 0x000000fe02047824 */ /* 0x000fe200078e02ff */
[----:B------:R-:W-:Y:S01]  /*cab0*/  IADD3 R16, P6, PT, R158, R177, RZ ;  /* 0x000000b19e107210 */ /* 0x000fe20007fde0ff */
[----:B------:R-:W-:Y:S01]  /*cac0*/  IMAD R8, R2, 0x84, RZ ;  /* 0x0000008402087824 */ /* 0x000fe200078e02ff */
[----:B------:R-:W-:Y:S01]  /*cad0*/  LEA.HI.X.SX32 R15, R20, R189, 0x1, P4 ;  /* 0x000000bd140f7211 */ /* 0x000fe200020f0eff */
[----:B------:R2:W-:Y:S01]  /*cae0*/  STG.E.U16 desc[UR16][R18.64], R5 ;  /* 0x0000000512007986 */ /* 0x0005e2000c101510 */
[-C--:B------:R-:W-:Y:S01]  /*caf0*/  IADD3 R4, P0, PT, R4, R177.reuse, RZ ;  /* 0x000000b104047210 */ /* 0x080fe20007f1e0ff */
[----:B------:R-:W-:Y:S01]  /*cb00*/  IMAD R113, R2, 0xb0, RZ ;  /* 0x000000b002717824 */ /* 0x000fe200078e02ff */
[----:B------:R-:W-:Y:S01]  /*cb10*/  IADD3 R20, P4, PT, R166, R177, RZ ;  /* 0x000000b1a6147210 */ /* 0x000fe20007f9e0ff */
[----:B------:R3:W-:Y:S01]  /*cb20*/  STG.E.U16 desc[UR16][R12.64], R187 ;  /* 0x000000bb0c007986 */ /* 0x0007e2000c101510 */
[----:B------:R-:W-:Y:S01]  /*cb30*/  LEA.HI.X.SX32 R17, R22, R189, 0x1, P6 ;  /* 0x000000bd16117211 */ /* 0x000fe200030f0eff */
[----:B0-----:R-:W-:Y:S01]  /*cb40*/  IMAD R10, R2, 0x86, RZ ;  /* 0x00000086020a7824 */ /* 0x001fe200078e02ff */
[----:B------:R-:W-:Y:S01]  /*cb50*/  IADD3 R22, P6, PT, R170, R177, RZ ;  /* 0x000000b1aa167210 */ /* 0x000fe20007fde0ff */
[----:B------:R-:W-:Y:S01]  /*cb60*/  IMAD R11, R2, 0x90, RZ ;  /* 0x00000090020b7824 */ /* 0x000fe200078e02ff */
[----:B------:R-:W-:Y:S01]  /*cb70*/  LEA.HI.X.SX32 R21, R26, R189, 0x1, P4 ;  /* 0x000000bd1a157211 */ /* 0x000fe200020f0eff */
[----:B------:R-:W-:Y:S01]  /*cb80*/  IMAD R52, R2, 0x43, RZ ;  /* 0x0000004302347824 */ /* 0x000fe200078e02ff */
[----:B------:R-:W-:Y:S01]  /*cb90*/  IADD3 R26, P4, PT, R178, R177, RZ ;  /* 0x000000b1b21a7210 */ /* 0x000fe20007f9e0ff */
[----:B------:R-:W-:Y:S01]  /*cba0*/  FMUL R218, R234, R115 ;  /* 0x00000073eada7220 */ /* 0x000fe20000400000 */
[----:B--2---:R-:W-:Y:S01]  /*cbb0*/  LEA.HI.X.SX32 R5, R38, R189, 0x1, P0 ;  /* 0x000000bd26057211 */ /* 0x004fe200000f0eff */
[----:B------:R-:W-:Y:S01]  /*cbc0*/  FMUL R225, R234, R124 ;  /* 0x0000007ceae17220 */ /* 0x000fe20000400000 */
[----:B------:R-:W-:Y:S01]  /*cbd0*/  IADD3 R18, P0, PT, R162, R177, RZ ;  /* 0x000000b1a2127210 */ /* 0x000fe20007f1e0ff */
[----:B---3--:R-:W-:Y:S01]  /*cbe0*/  IMAD R12, R2, 0x88, RZ ;  /* 0x00000088020c7824 */ /* 0x008fe200078e02ff */
[-C--:B------:R-:W-:Y:S01]  /*cbf0*/  LEA.HI.X.SX32 R23, R28, R189.reuse, 0x1, P6 ;  /* 0x000000bd1c177211 */ /* 0x080fe200030f0eff */
[----:B------:R-:W-:Y:S01]  /*cc00*/  IMAD R13, R2, 0x8e, RZ ;  /* 0x0000008e020d7824 */ /* 0x000fe200078e02ff */
[----:B------:R-:W-:Y:S01]  /*cc10*/  LEA.HI.X.SX32 R19, R24, R189, 0x1, P0 ;  /* 0x000000bd18137211 */ /* 0x000fe200000f0eff */
[----:B------:R-:W-:Y:S01]  /*cc20*/  IMAD R119, R2, 0xb6, RZ ;  /* 0x000000b602777824 */ /* 0x000fe200078e02ff */
[----:B------:R-:W-:Y:S01]  /*cc30*/  IADD3 R24, P0, PT, R174, R177, RZ ;  /* 0x000000b1ae187210 */ /* 0x000fe20007f1e0ff */
[----:B------:R-:W-:Y:S01]  /*cc40*/  FMUL R228, R234, R125 ;  /* 0x0000007deae47220 */ /* 0x000fe20000400000 */
[----:B------:R-:W-:Y:S01]  /*cc50*/  IADD3 R28, P6, PT, R182, R177, RZ ;  /* 0x000000b1b61c7210 */ /* 0x000fe20007fde0ff */
[----:B------:R-:W-:Y:S01]  /*cc60*/  IMAD R124, R2, 0x57, RZ ;  /* 0x00000057027c7824 */ /* 0x000fe200078e02ff */
[----:B------:R-:W-:Y:S01]  /*cc70*/  LEA.HI.X.SX32 R25, R30, R189, 0x1, P0 ;  /* 0x000000bd1e197211 */ /* 0x000fe200000f0eff */
[----:B------:R-:W-:Y:S01]  /*cc80*/  IMAD R115, R2, 0xb2, RZ ;  /* 0x000000b202737824 */ /* 0x000fe200078e02ff */
[----:B------:R-:W-:Y:S01]  /*cc90*/  IADD3 R30, P0, PT, R186, R177, RZ ;  /* 0x000000b1ba1e7210 */ /* 0x000fe20007f1e0ff */
[----:B------:R-:W-:Y:S01]  /*cca0*/  IMAD R125, R2, 0xbc, RZ ;  /* 0x000000bc027d7824 */ /* 0x000fe200078e02ff */
[----:B------:R-:W-:Y:S01]  /*ccb0*/  LEA.HI.X.SX32 R27, R32, R189, 0x1, P4 ;  /* 0x000000bd201b7211 */ /* 0x000fe200020f0eff */
[----:B------:R-:W-:Y:S01]  /*ccc0*/  FMUL R230, R234, R127 ;  /* 0x0000007feae67220 */ /* 0x000fe20000400000 */
[----:B------:R-:W-:Y:S01]  /*ccd0*/  IADD3 R32, P4, PT, R238, R177, RZ ;  /* 0x000000b1ee207210 */ /* 0x000fe20007f9e0ff */
[----:B------:R-:W-:Y:S01]  /*cce0*/  FMUL R229, R234, R128 ;  /* 0x00000080eae57220 */ /* 0x000fe20000400000 */
[----:B------:R-:W-:Y:S01]  /*ccf0*/  LEA.HI.X.SX32 R29, R34, R189, 0x1, P6 ;  /* 0x000000bd221d7211 */ /* 0x000fe200030f0eff */
[----:B------:R-:W-:Y:S01]  /*cd00*/  IMAD R132, R2, 0x5b, RZ ;  /* 0x0000005b02847824 */ /* 0x000fe200078e02ff */
[----:B------:R-:W-:Y:S01]  /*cd10*/  IADD3 R34, P6, PT, R236, R177, RZ ;  /* 0x000000b1ec227210 */ /* 0x000fe20007fde0ff */
[----:B------:R-:W-:Y:S01]  /*cd20*/  IMAD R127, R2, 0xbe, RZ ;  /* 0x000000be027f7824 */ /* 0x000fe200078e02ff */
[----:B------:R-:W-:Y:S01]  /*cd30*/  LEA.HI.X.SX32 R31, R36, R189, 0x1, P0 ;  /* 0x000000bd241f7211 */ /* 0x000fe200000f0eff */
[----:B------:R-:W-:Y:S01]  /*cd40*/  FMUL R220, R234, R117 ;  /* 0x00000075eadc7220 */ /* 0x000fe20000400000 */
[----:B------:R-:W-:Y:S01]  /*cd50*/  IADD3 R36, P0, PT, R242, R177, RZ ;  /* 0x000000b1f2247210 */ /* 0x000fe20007f1e0ff */
[C---:B------:R-:W-:Y:S01]  /*cd60*/  IMAD R128, R2.reuse, 0x59, RZ ;  /* 0x0000005902807824 */ /* 0x040fe200078e02ff */
[----:B------:R-:W-:Y:S01]  /*cd70*/  LEA.HI.X.SX32 R33, R9, R189, 0x1, P4 ;  /* 0x000000bd09217211 */ /* 0x000fe200020f0eff */
[----:B------:R-:W-:Y:S01]  /*cd80*/  IMAD R133, R2, 0xc4, RZ ;  /* 0x000000c402857824 */ /* 0x000fe200078e02ff */
[----:B------:R-:W-:Y:S01]  /*cd90*/  IADD3 R38, P4, PT, R240, R177, RZ ;  /* 0x000000b1f0267210 */ /* 0x000fe20007f9e0ff */
[----:B------:R-:W-:Y:S01]  /*cda0*/  FMUL R56, R234, R56 ;  /* 0x00000038ea387220 */ /* 0x000fe20000400000 */
[----:B------:R-:W-:Y:S01]  /*cdb0*/  LEA.HI.X.SX32 R35, R40, R189, 0x1, P6 ;  /* 0x000000bd28237211 */ /* 0x000fe200030f0eff */
[----:B------:R-:W-:Y:S01]  /*cdc0*/  FMUL R57, R234, R57 ;  /* 0x00000039ea397220 */ /* 0x000fe20000400000 */
[-C--:B------:R-:W-:Y:S01]  /*cdd0*/  LEA R40, P6, R2, R177.reuse, 0x7 ;  /* 0x000000b102287211 */ /* 0x080fe200078c38ff */
[----:B------:R-:W-:Y:S01]  /*cde0*/  FMUL R58, R234, R58 ;  /* 0x0000003aea3a7220 */ /* 0x000fe20000400000 */
[----:B------:R-:W-:Y:S01]  /*cdf0*/  IADD3 R8, P3, PT, R8, R177, RZ ;  /* 0x000000b108087210 */ /* 0x000fe20007f7e0ff */
[C---:B------:R-:W-:Y:S01]  /*ce00*/  FMUL R59, R234.reuse, R59 ;  /* 0x0000003bea3b7220 */ /* 0x040fe20000400000 */
[----:B------:R-:W-:Y:S01]  /*ce10*/  LEA.HI.X.SX32 R37, R7, R189, 0x1, P0 ;  /* 0x000000bd07257211 */ /* 0x000fe200000f0eff */
[----:B------:R-:W-:Y:S01]  /*ce20*/  FMUL R60, R234, R60 ;  /* 0x0000003cea3c7220 */ /* 0x000fe20000400000 */
[----:B------:R-:W-:Y:S01]  /*ce30*/  IADD3 R12, P1, PT, R12, R177, RZ ;  /* 0x000000b10c0c7210 */ /* 0x000fe20007f3e0ff */
[----:B------:R-:W-:Y:S01]  /*ce40*/  FMUL R61, R234, R61 ;  /* 0x0000003dea3d7220 */ /* 0x000fe20000400000 */
[-C--:B------:R-:W-:Y:S01]  /*ce50*/  IADD3 R42, P0, PT, R42, R177.reuse, RZ ;  /* 0x000000b12a2a7210 */ /* 0x080fe20007f1e0ff */
[----:B------:R-:W-:Y:S01]  /*ce60*/  FMUL R62, R234, R62 ;  /* 0x0000003eea3e7220 */ /* 0x000fe20000400000 */
[----:B------:R-:W-:Y:S01]  /*ce70*/  IADD3 R10, P2, PT, R10, R177, RZ ;  /* 0x000000b10a0a7210 */ /* 0x000fe20007f5e0ff */
[----:B------:R-:W-:Y:S01]  /*ce80*/  FMUL R63, R234, R63 ;  /* 0x0000003fea3f7220 */ /* 0x000fe20000400000 */
[----:B------:R-:W-:Y:S01]  /*ce90*/  LEA.HI.X.SX32 R39, R44, R189, 0x1, P4 ;  /* 0x000000bd2c277211 */ /* 0x000fe200020f0eff */
[C---:B------:R-:W-:Y:S01]  /*cea0*/  FMUL R64, R234.reuse, R64 ;  /* 0x00000040ea407220 */ /* 0x040fe20000400000 */
[----:B------:R-:W-:Y:S01]  /*ceb0*/  IADD3 R44, P4, PT, R45, R177, RZ ;  /* 0x000000b12d2c7210 */ /* 0x000fe20007f9e0ff */
[----:B------:R-:W-:Y:S01]  /*cec0*/  FMUL R65, R234, R65 ;  /* 0x00000041ea417220 */ /* 0x000fe20000400000 */
[----:B------:R-:W-:Y:S01]  /*ced0*/  LEA.HI.X.SX32 R41, R46, R189, 0x1, P6 ;  /* 0x000000bd2e297211 */ /* 0x000fe200030f0eff */
[C---:B------:R-:W-:Y:S01]  /*cee0*/  FMUL R66, R234.reuse, R66 ;  /* 0x00000042ea427220 */ /* 0x040fe20000400000 */
[----:B------:R-:W-:Y:S01]  /*cef0*/  IADD3 R46, P6, PT, R13, R177, RZ ;  /* 0x000000b10d2e7210 */ /* 0x000fe20007fde0ff */
[----:B------:R-:W-:Y:S01]  /*cf00*/  FMUL R67, R234, R67 ;  /* 0x00000043ea437220 */ /* 0x000fe20000400000 */
[-C--:B------:R-:W-:Y:S01]  /*cf10*/  LEA.HI.X.SX32 R7, R48, R189.reuse, 0x1, P5 ;  /* 0x000000bd30077211 */ /* 0x080fe200028f0eff */
[----:B------:R-:W-:Y:S01]  /*cf20*/  FMUL R68, R234, R68 ;  /* 0x00000044ea447220 */ /* 0x000fe20000400000 */
[----:B------:R-:W-:Y:S01]  /*cf30*/  LEA.HI.X.SX32 R9, R92, R189, 0x1, P3 ;  /* 0x000000bd5c097211 */ /* 0x000fe200018f0eff */
[C---:B------:R-:W-:Y:S01]  /*cf40*/  FMUL R69, R234.reuse, R69 ;  /* 0x00000045ea457220 */ /* 0x040fe20000400000 */
[-C--:B------:R-:W-:Y:S01]  /*cf50*/  IADD3 R48, P5, PT, R11, R177.reuse, RZ ;  /* 0x000000b10b307210 */ /* 0x080fe20007fbe0ff */
[----:B------:R-:W-:Y:S01]  /*cf60*/  FMUL R70, R234, R70 ;  /* 0x00000046ea467220 */ /* 0x000fe20000400000 */
[----:B------:R-:W-:Y:S01]  /*cf70*/  IADD3 R50, P3, PT, R50, R177, RZ ;  /* 0x000000b132327210 */ /* 0x000fe20007f7e0ff */
[----:B------:R-:W-:Y:S01]  /*cf80*/  FMUL R71, R234, R71 ;  /* 0x00000047ea477220 */ /* 0x000fe20000400000 */
[-C--:B------:R-:W-:Y:S01]  /*cf90*/  LEA.HI.X.SX32 R13, R88, R189.reuse, 0x1, P1 ;  /* 0x000000bd580d7211 */ /* 0x080fe200008f0eff */
[C---:B------:R-:W-:Y:S01]  /*cfa0*/  FMUL R72, R234.reuse, R72 ;  /* 0x00000048ea487220 */ /* 0x040fe20000400000 */
[----:B------:R-:W-:Y:S01]  /*cfb0*/  LEA.HI.X.SX32 R43, R43, R189, 0x1, P0 ;  /* 0x000000bd2b2b7211 */ /* 0x000fe200000f0eff */
[----:B------:R-:W-:Y:S01]  /*cfc0*/  FMUL R73, R234, R73 ;  /* 0x00000049ea497220 */ /* 0x000fe20000400000 */
[----:B------:R-:W-:Y:S01]  /*cfd0*/  LEA.HI.X.SX32 R11, R52, R189, 0x1, P2 ;  /* 0x000000bd340b7211 */ /* 0x000fe200010f0eff */
[C---:B------:R-:W-:Y:S01]  /*cfe0*/  FMUL R74, R234.reuse, R74 ;  /* 0x0000004aea4a7220 */ /* 0x040fe20000400000 */
[----:B------:R-:W-:Y:S01]  /*cff0*/  IADD3 R88, P0, PT, R89, R177, RZ ;  /* 0x000000b159587210 */ /* 0x000fe20007f1e0ff */
[C---:B------:R-:W-:Y:S01]  /*d000*/  FMUL R75, R234.reuse, R75 ;  /* 0x0000004bea4b7220 */ /* 0x040fe20000400000 */
[----:B------:R-:W-:Y:S01]  /*d010*/  IADD3 R52, P2, PT, R53, R177, RZ ;  /* 0x000000b135347210 */ /* 0x000fe20007f5e0ff */
[----:B------:R-:W-:Y:S01]  /*d020*/  FMUL R76, R234, R76 ;  /* 0x0000004cea4c7220 */ /* 0x000fe20000400000 */
[----:B------:R-:W-:Y:S01]  /*d030*/  LEA.HI.X.SX32 R45, R90, R189, 0x1, P4 ;  /* 0x000000bd5a2d7211 */ /* 0x000fe200020f0eff */
[C---:B------:R-:W-:Y:S01]  /*d040*/  FMUL R77, R234.reuse, R77 ;  /* 0x0000004dea4d7220 */ /* 0x040fe20000400000 */
        /* <DEDUP_REMOVED lines=13> */
[C---:B------:R-:W-:Y:S01]  /*d120*/  FMUL R84, R234.reuse, R84 ;  /* 0x00000054ea547220 */ /* 0x040fe20000400000 */
[----:B------:R-:W-:Y:S01]  /*d130*/  IADD3 R98, P2, PT, R99, R177, RZ ;  /* 0x000000b163627210 */ /* 0x000fe20007f5e0ff */
[----:B------:R-:W-:Y:S01]  /*d140*/  FMUL R85, R234, R85 ;  /* 0x00000055ea557220 */ /* 0x000fe20000400000 */
[-C--:B------:R-:W-:Y:S01]  /*d150*/  LEA.HI.X.SX32 R91, R104, R189.reuse, 0x1, P4 ;  /* 0x000000bd685b7211 */ /* 0x080fe200020f0eff */
        /* <DEDUP_REMOVED lines=9> */
[----:B------:R-:W-:Y:S01]  /*d1f0*/  IADD3 R110, P3, PT, R111, R177, RZ ;  /* 0x000000b16f6e7210 */ /* 0x000fe20007f7e0ff */
[----:B------:R-:W-:Y:S01]  /*d200*/  FMUL R221, R234, R120 ;  /* 0x00000078eadd7220 */ /* 0x000fe20000400000 */
[----:B------:R-:W-:Y:S01]  /*d210*/  LEA.HI.X.SX32 R103, R116, R189, 0x1, P0 ;  /* 0x000000bd74677211 */ /* 0x000fe200000f0eff */
[----:B------:R-:W-:Y:S01]  /*d220*/  FMUL R224, R234, R121 ;  /* 0x00000079eae07220 */ /* 0x000fe20000400000 */
[----:B------:R-:W-:Y:S01]  /*d230*/  LEA.HI.X.SX32 R99, R112, R189, 0x1, P2 ;  /* 0x000000bd70637211 */ /* 0x000fe200010f0eff */
[C---:B------:R-:W-:Y:S01]  /*d240*/  FMUL R226, R234.reuse, R123 ;  /* 0x0000007beae27220 */ /* 0x040fe20000400000 */
[----:B------:R-:W-:Y:S01]  /*d250*/  IADD3 R116, P0, PT, R105, R177, RZ ;  /* 0x000000b169747210 */ /* 0x000fe20007f1e0ff */
[----:B------:R-:W-:Y:S01]  /*d260*/  FMUL R232, R234, R129 ;  /* 0x00000081eae87220 */ /* 0x000fe20000400000 */
[----:B------:R-:W-:Y:S01]  /*d270*/  IADD3 R112, P2, PT, R113, R177, RZ ;  /* 0x000000b171707210 */ /* 0x000fe20007f5e0ff */
[----:B------:R-:W-:Y:S01]  /*d280*/  IMAD R117, R2, 0xc0, RZ ;  /* 0x000000c002757824 */ /* 0x000fe200078e02ff */
[----:B------:R-:W-:Y:S01]  /*d290*/  LEA.HI.X.SX32 R105, R118, R189, 0x1, P4 ;  /* 0x000000bd76697211 */ /* 0x000fe200020f0eff */
[----:B------:R-:W-:Y:S01]  /*d2a0*/  FMUL R234, R234, R131 ;  /* 0x00000083eaea7220 */ /* 0x000fe20000400000 */
        /* <DEDUP_REMOVED lines=9> */
[----:B------:R-:W-:Y:S01]  /*d340*/  IMAD R147, R2, 0xd2, RZ ;  /* 0x000000d202937824 */ /* 0x000fe200078e02ff */
[----:B------:R-:W-:Y:S01]  /*d350*/  LEA.HI.X.SX32 R113, R126, R189, 0x1, P2 ;  /* 0x000000bd7e717211 */ /* 0x000fe200010f0eff */
[C---:B------:R-:W-:Y:S01]  /*d360*/  IMAD R152, R2.reuse, 0x65, RZ ;  /* 0x0000006502987824 */ /* 0x040fe200078e02ff */
[----:B------:R-:W-:Y:S01]  /*d370*/  IADD3 R126, P2, PT, R127, R177, RZ ;  /* 0x000000b17f7e7210 */ /* 0x000fe20007f5e0ff */
[----:B------:R-:W-:Y:S01]  /*d380*/  IMAD R144, R2, 0x61, RZ ;  /* 0x0000006102907824 */ /* 0x000fe200078e02ff */
[-C--:B------:R-:W-:Y:S01]  /*d390*/  LEA.HI.X.SX32 R119, R132, R189.reuse, 0x1, P4 ;  /* 0x000000bd84777211 */ /* 0x080fe200020f0eff */
[----:B------:R-:W-:Y:S01]  /*d3a0*/  IMAD R141, R2, 0xd8, RZ ;  /* 0x000000d8028d7824 */ /* 0x000fe200078e02ff */
[----:B------:R-:W-:Y:S01]  /*d3b0*/  LEA.HI.X.SX32 R115, R128, R189, 0x1, P1 ;  /* 0x000000bd80737211 */ /* 0x000fe200008f0eff */
[C---:B------:R-:W-:Y:S01]  /*d3c0*/  IMAD R145, R2.reuse, 0xd0, RZ ;  /* 0x000000d002917824 */ /* 0x040fe200078e02ff */
[-C--:B------:R-:W-:Y:S01]  /*d3d0*/  IADD3 R132, P4, PT, R133, R177.reuse, RZ ;  /* 0x000000b185847210 */ /* 0x080fe20007f9e0ff */
        /* <DEDUP_REMOVED lines=49> */
[----:B------:R-:W-:Y:S01]  /*d6f0*/  F2FP.F16.F32.PACK_AB R57, R57, R56 ;  /* 0x000000383939723e */ /* 0x000fe200000000ff */
[C---:B------:R-:W-:Y:S01]  /*d700*/  IMAD R56, R2.reuse, 0x7b, RZ ;  /* 0x0000007b02387824 */ /* 0x040fe200078e02ff */
[----:B------:R-:W-:Y:S01]  /*d710*/  IADD3 R172, P0, PT, R173, R177, RZ ;  /* 0x000000b1adac7210 */ /* 0x000fe20007f1e0ff */
[----:B------:R-:W-:Y:S01]  /*d720*/  IMAD R137, R2, 0xc8, RZ ;  /* 0x000000c802897824 */ /* 0x000fe200078e02ff */
[----:B------:R-:W-:Y:S01]  /*d730*/  LEA.HI.X.SX32 R169, R182, R189, 0x1, P2 ;  /* 0x000000bdb6a97211 */ /* 0x000fe200010f0eff */
[----:B------:R-:W-:Y:S01]  /*d740*/  IMAD R156, R2, 0x67, RZ ;  /* 0x00000067029c7824 */ /* 0x000fe200078e02ff */
        /* <DEDUP_REMOVED lines=10> */
[-C--:B------:R-:W-:Y:S01]  /*d7f0*/  LEA.HI.X.SX32 R183, R56, R189.reuse, 0x1, P2 ;  /* 0x000000bd38b77211 */ /* 0x080fe200010f0eff */
[C---:B------:R-:W-:Y:S01]  /*d800*/  IMAD R176, R2.reuse, 0x71, RZ ;  /* 0x0000007102b07824 */ /* 0x040fe200078e02ff */
[----:B------:R-:W-:Y:S01]  /*d810*/  PRMT R56, R187, 0x7632, R56 ;  /* 0x00007632bb387816 */ /* 0x000fe20000000038 */
[C---:B------:R-:W-:Y:S01]  /*d820*/  IMAD R163, R2.reuse, 0xe2, RZ ;  /* 0x000000e202a37824 */ /* 0x040fe200078e02ff */
[----:B------:R-:W-:Y:S01]  /*d830*/  F2FP.F16.F32.PACK_AB R58, R59, R58 ;  /* 0x0000003a3b3a723e */ /* 0x000fe200000000ff */
[C---:B------:R-:W-:Y:S01]  /*d840*/  IMAD R153, R2.reuse, 0xe4, RZ ;  /* 0x000000e402997824 */ /* 0x040fe200078e02ff */
[----:B------:R-:W-:Y:S01]  /*d850*/  F2FP.F16.F32.PACK_AB R60, R61, R60 ;  /* 0x0000003c3d3c723e */ /* 0x000fe200000000ff */
[C---:B------:R-:W-:Y:S01]  /*d860*/  IMAD R180, R2.reuse, 0x73, RZ ;  /* 0x0000007302b47824 */ /* 0x040fe200078e02ff */
[----:B------:R0:W-:Y:S01]  /*d870*/  STG.E.U16 desc[UR16][R14.64], R56 ;  /* 0x000000380e007986 */ /* 0x0001e2000c101510 */
[C---:B------:R-:W-:Y:S01]  /*d880*/  IMAD R167, R2.reuse, 0xe6, RZ ;  /* 0x000000e602a77824 */ /* 0x040fe200078e02ff */
[----:B------:R-:W-:Y:S01]  /*d890*/  F2FP.F16.F32.PACK_AB R62, R63, R62 ;  /* 0x0000003e3f3e723e */ /* 0x000fe200000000ff */
[C---:B------:R-:W-:Y:S01]  /*d8a0*/  IMAD R184, R2.reuse, 0x75, RZ ;  /* 0x0000007502b87824 */ /* 0x040fe200078e02ff */
[----:B------:R2:W-:Y:S01]  /*d8b0*/  STG.E.U16 desc[UR16][R16.64], R57 ;  /* 0x0000003910007986 */ /* 0x0005e2000c101510 */
[C---:B------:R-:W-:Y:S01]  /*d8c0*/  IMAD R171, R2.reuse, 0xea, RZ ;  /* 0x000000ea02ab7824 */ /* 0x040fe200078e02ff */
[----:B------:R-:W-:Y:S01]  /*d8d0*/  F2FP.F16.F32.PACK_AB R64, R65, R64 ;  /* 0x000000404140723e */ /* 0x000fe200000000ff */
[C---:B------:R-:W-:Y:S01]  /*d8e0*/  IMAD R165, R2.reuse, 0xf0, RZ ;  /* 0x000000f002a57824 */ /* 0x040fe200078e02ff */
[----:B------:R-:W-:Y:S01]  /*d8f0*/  F2FP.F16.F32.PACK_AB R66, R67, R66 ;  /* 0x000000424342723e */ /* 0x000fe200000000ff */
[C---:B------:R-:W-:Y:S01]  /*d900*/  IMAD R179, R2.reuse, 0xf2, RZ ;  /* 0x000000f202b37824 */ /* 0x040fe200078e02ff */
[----:B------:R-:W-:Y:S01]  /*d910*/  F2FP.F16.F32.PACK_AB R68, R69, R68 ;  /* 0x000000444544723e */ /* 0x000fe200000000ff */
[----:B------:R-:W-:Y:S01]  /*d920*/  IMAD R252, R2, 0xf4, RZ ;  /* 0x000000f402fc7824 */ /* 0x000fe200078e02ff */
[----:B0-----:R-:W-:Y:S01]  /*d930*/  PRMT R15, R58, 0x7632, R15 ;  /* 0x000076323a0f7816 */ /* 0x001fe2000000000f */
[----:B------:R-:W-:Y:S01]  /*d940*/  IMAD R248, R2, 0xf8, RZ ;  /* 0x000000f802f87824 */ /* 0x000fe200078e02ff */
[----:B------:R-:W-:Y:S01]  /*d950*/  PRMT R14, R60, 0x7632, R14 ;  /* 0x000076323c0e7816 */ /* 0x000fe2000000000e */
[----:B------:R-:W-:Y:S01]  /*d960*/  IMAD R244, R2, 0x79, RZ ;  /* 0x0000007902f47824 */ /* 0x000fe200078e02ff */
[----:B--2---:R-:W-:Y:S01]  /*d970*/  PRMT R17, R64, 0x7632, R17 ;  /* 0x0000763240117816 */ /* 0x004fe20000000011 */
[----:B------:R-:W-:Y:S01]  /*d980*/  IMAD R2, R2, 0x7d, RZ ;  /* 0x0000007d02027824 */ /* 0x000fe200078e02ff */
[----:B------:R-:W-:Y:S01]  /*d990*/  F2FP.F16.F32.PACK_AB R70, R71, R70 ;  /* 0x000000464746723e */ /* 0x000fe200000000ff */
[----:B------:R-:W-:Y:S01]  /*d9a0*/  USHF.L.U32 UR6, UR4, 0x2, URZ ;  /* 0x0000000204067899 */ /* 0x000fe200080006ff */
[----:B------:R-:W-:Y:S01]  /*d9b0*/  F2FP.F16.F32.PACK_AB R72, R73, R72 ;  /* 0x000000484948723e */ /* 0x000fe200000000ff */
[----:B------:R-:W-:Y:S01]  /*d9c0*/  UIMAD.WIDE UR4, UR4, 0x4, URZ ;  /* 0x00000004040478a5 */ /* 0x000fe2000f8e02ff */
[----:B------:R-:W-:-:S02]  /*d9d0*/  LEA.HI.X.SX32 R187, R2, R189, 0x1, P0 ;  /* 0x000000bd02bb7211 */ /* 0x000fc400000f0eff */
[----:B------:R-:W-:Y:S02]  /*d9e0*/  PRMT R2, R57, 0x7632, R2 ;  /* 0x0000763239027816 */ /* 0x000fe40000000002 */
[----:B------:R-:W-:Y:S02]  /*d9f0*/  F2FP.F16.F32.PACK_AB R74, R75, R74 ;  /* 0x0000004a4b4a723e */ /* 0x000fe400000000ff */
[----:B------:R-:W-:Y:S01]  /*da00*/  F2FP.F16.F32.PACK_AB R76, R77, R76 ;  /* 0x0000004c4d4c723e */ /* 0x000fe200000000ff */
[----:B------:R0:W-:Y:S01]  /*da10*/  STG.E.U16 desc[UR16][R18.64], R2 ;  /* 0x0000000212007986 */ /* 0x0001e2000c101510 */
[----:B------:R-:W-:Y:S02]  /*da20*/  LEA.HI.X.SX32 R47, R47, R189, 0x1, P6 ;  /* 0x000000bd2f2f7211 */ /* 0x000fe400030f0eff */
[----:B------:R-:W-:Y:S01]  /*da30*/  IADD3 R92, P6, PT, R49, R177, RZ ;  /* 0x000000b1315c7210 */ /* 0x000fe20007fde0ff */
[----:B------:R2:W-:Y:S01]  /*da40*/  STG.E.U16 desc[UR16][R20.64], R58 ;  /* 0x0000003a14007986 */ /* 0x0005e2000c101510 */
[----:B------:R-:W-:-:S02]  /*da50*/  F2FP.F16.F32.PACK_AB R78, R79, R78 ;  /* 0x0000004e4f4e723e */ /* 0x000fc400000000ff */
[----:B------:R-:W-:Y:S01]  /*da60*/  LEA.HI.X.SX32 R49, R94, R189, 0x1, P5 ;  /* 0x000000bd5e317211 */ /* 0x000fe200028f0eff */
[----:B------:R3:W-:Y:S01]  /*da70*/  STG.E.U16 desc[UR16][R22.64], R15 ;  /* 0x0000000f16007986 */ /* 0x0007e2000c101510 */
[----:B------:R-:W-:Y:S02]  /*da80*/  F2FP.F16.F32.PACK_AB R80, R81, R80 ;  /* 0x000000505150723e */ /* 0x000fe400000000ff */
[----:B------:R-:W-:Y:S01]  /*da90*/  IADD3 R94, P5, PT, R95, R177, RZ ;  /* 0x000000b15f5e7210 */ /* 0x000fe20007fbe0ff */
[----:B------:R4:W-:Y:S01]  /*daa0*/  STG.E.U16 desc[UR16][R24.64], R60 ;  /* 0x0000003c18007986 */ /* 0x0009e2000c101510 */
[----:B0-----:R-:W-:Y:S02]  /*dab0*/  PRMT R2, R62, 0x7632, R2 ;  /* 0x000076323e027816 */ /* 0x001fe40000000002 */
[----:B------:R-:W-:Y:S01]  /*dac0*/  PRMT R19, R66, 0x7632, R19 ;  /* 0x0000763242137816 */ /* 0x000fe20000000013 */
[----:B------:R0:W-:Y:S01]  /*dad0*/  STG.E.U16 desc[UR16][R26.64], R14 ;  /* 0x0000000e1a007986 */ /* 0x0001e2000c101510 */
[----:B--2---:R-:W-:-:S02]  /*dae0*/  PRMT R21, R72, 0x7632, R21 ;  /* 0x0000763248157816 */ /* 0x004fc40000000015 */
[----:B------:R-:W-:Y:S01]  /*daf0*/  F2FP.F16.F32.PACK_AB R82, R83, R82 ;  /* 0x000000525352723e */ /* 0x000fe200000000ff */
[----:B------:R-:W-:Y:S01]  /*db00*/  STG.E.U16 desc[UR16][R28.64], R62 ;  /* 0x0000003e1c007986 */ /* 0x000fe2000c101510 */
[----:B---3--:R-:W-:Y:S02]  /*db10*/  PRMT R23, R74, 0x7632, R23 ;  /* 0x000076324a177816 */ /* 0x008fe40000000017 */
[----:B------:R-:W-:Y:S01]  /*db20*/  F2FP.F16.F32.PACK_AB R84, R85, R84 ;  /* 0x000000545554723e */ /* 0x000fe200000000ff */
[----:B------:R2:W-:Y:S01]  /*db30*/  STG.E.U16 desc[UR16][R30.64], R2 ;  /* 0x000000021e007986 */ /* 0x0005e2000c101510 */
[----:B----4-:R-:W-:Y:S02]  /*db40*/  PRMT R25, R76, 0x7632, R25 ;  /* 0x000076324c197816 */ /* 0x010fe40000000019 */
[----:B------:R-:W-:Y:S01]  /*db50*/  LEA.HI.X.SX32 R93, R106, R189, 0x1, P6 ;  /* 0x000000bd6a5d7211 */ /* 0x000fe200030f0eff */
[----:B------:R-:W-:Y:S01]  /*db60*/  STG.E.U16 desc[UR16][R32.64], R64 ;  /* 0x0000004020007986 */ /* 0x000fe2000c101510 */
[----:B0-----:R-:W-:-:S02]  /*db70*/  PRMT R27, R78, 0x7632, R27 ;  /* 0x000076324e1b7816 */ /* 0x001fc4000000001b */
[----:B------:R-:W-:Y:S01]  /*db80*/  LEA.HI.X.SX32 R95, R108, R189, 0x1, P5 ;  /* 0x000000bd6c5f7211 */ /* 0x000fe200028f0eff */
[----:B------:R-:W-:Y:S01]  /*db90*/  STG.E.U16 desc[UR16][R34.64], R17 ;  /* 0x0000001122007986 */ /* 0x000fe2000c101510 */
[----:B------:R-:W-:Y:S02]  /*dba0*/  F2FP.F16.F32.PACK_AB R86, R87, R86 ;  /* 0x000000565756723e */ /* 0x000fe400000000ff */
[----:B------:R-:W-:Y:S01]  /*dbb0*/  IADD3 R106, P6, PT, R107, R177, RZ ;  /* 0x000000b16b6a7210 */ /* 0x000fe20007fde0ff */
[----:B------:R-:W-:Y:S01]  /*dbc0*/  STG.E.U16 desc[UR16][R36.64], R66 ;  /* 0x0000004224007986 */ /* 0x000fe2000c101510 */
[----:B--2---:R-:W-:Y:S02]  /*dbd0*/  PRMT R2, R68, 0x7632, R2 ;  /* 0x0000763244027816 */ /* 0x004fe40000000002 */
[----:B------:R-:W-:Y:S01]  /*dbe0*/  F2FP.F16.F32.PACK_AB R3, R190, R3 ;  /* 0x00000003be03723e */ /* 0x000fe200000000ff */
[----:B------:R-:W-:Y:S01]  /*dbf0*/  STG.E.U16 desc[UR16][R38.64], R19 ;  /* 0x0000001326007986 */ /* 0x000fe2000c101510 */
[----:B------:R-:W-:-:S02]  /*dc00*/  IADD3 R108, P5, PT, R109, R177, RZ ;  /* 0x000000b16d6c7210 */ /* 0x000fc40007fbe0ff */
[----:B------:R-:W-:Y:S01]  /*dc10*/  F2FP.F16.F32.PACK_AB R191, R192, R191 ;  /* 0x000000bfc0bf723e */ /* 0x000fe200000000ff */
[----:B------:R-:W-:Y:S01]  /*dc20*/  STG.E.U16 desc[UR16][R40.64], R68 ;  /* 0x0000004428007986 */ /* 0x000fe2000c101510 */
[----:B------:R-:W-:Y:S02]  /*dc30*/  LEA.HI.X.SX32 R107, R120, R189, 0x1, P6 ;  /* 0x000000bd786b7211 */ /* 0x000fe400030f0eff */
[----:B------:R-:W-:Y:S01]  /*dc40*/  F2FP.F16.F32.PACK_AB R193, R194, R193 ;  /* 0x000000c1c2c1723e */ /* 0x000fe200000000ff */
[----:B------:R0:W-:Y:S01]  /*dc50*/  STG.E.U16 desc[UR16][R6.64], R2 ;  /* 0x0000000206007986 */ /* 0x0001e2000c101510 */
[----:B------:R-:W-:Y:S02]  /*dc60*/  LEA.HI.X.SX32 R109, R122, R189, 0x1, P5 ;  /* 0x000000bd7a6d7211 */ /* 0x000fe400028f0eff */
[----:B------:R-:W-:Y:S01]  /*dc70*/  F2FP.F16.F32.PACK_AB R195, R196, R195 ;  /* 0x000000c3c4c3723e */ /* 0x000fe200000000ff */
[----:B------:R-:W-:Y:S01]  /*dc80*/  STG.E.U16 desc[UR16][R8.64], R70 ;  /* 0x0000004608007986 */ /* 0x000fe2000c101510 */
[----:B------:R-:W-:-:S02]  /*dc90*/  IADD3 R120, P6, PT, R121, R177, RZ ;  /* 0x000000b179787210 */ /* 0x000fc40007fde0ff */
[----:B------:R-:W-:Y:S02]  /*dca0*/  IADD3 R122, P5, PT, R123, R177, RZ ;  /* 0x000000b17b7a7210 */ /* 0x000fe40007fbe0ff */
[----:B------:R-:W-:Y:S02]  /*dcb0*/  PRMT R57, R193, 0x7632, R57 ;  /* 0x00007632c1397816 */ /* 0x000fe40000000039 */
[----:B------:R-:W-:Y:S02]  /*dcc0*/  F2FP.F16.F32.PACK_AB R197, R198, R197 ;  /* 0x000000c5c6c5723e */ /* 0x000fe400000000ff */
[----:B0-----:R-:W-:Y:S02]  /*dcd0*/  PRMT R7, R70, 0x7632, R7 ;  /* 0x0000763246077816 */ /* 0x001fe40000000007 */
[----:B------:R-:W-:Y:S02]  /*dce0*/  PRMT R59, R195, 0x7632, R59 ;  /* 0x00007632c33b7816 */ /* 0x000fe4000000003b */
[----:B------:R-:W-:Y:S01]  /*dcf0*/  F2FP.F16.F32.PACK_AB R199, R200, R199 ;  /* 0x000000c7c8c7723e */ /* 0x000fe200000000ff */
[----:B------:R0:W-:Y:S01]  /*dd00*/  STG.E.U16 desc[UR16][R10.64], R7 ;  /* 0x000000070a007986 */ /* 0x0001e2000c101510 */
[----:B------:R-:W-:-:S02]  /*dd10*/  LEA.HI.X.SX32 R121, R134, R189, 0x1, P6 ;  /* 0x000000bd86797211 */ /* 0x000fc400030f0eff */
[----:B------:R-:W-:Y:S01]  /*dd20*/  LEA.HI.X.SX32 R123, R136, R189, 0x1, P5 ;  /* 0x000000bd887b7211 */ /* 0x000fe200028f0eff */
[----:B------:R-:W-:Y:S01]  /*dd30*/  STG.E.U16 desc[UR16][R12.64], R72 ;  /* 0x000000480c007986 */ /* 0x000fe2000c101510 */
[----:B------:R-:W-:Y:S02]  /*dd40*/  PRMT R61, R197, 0x7632, R61 ;  /* 0x00007632c53d7816 */ /* 0x000fe4000000003d */
[----:B------:R-:W-:Y:S01]  /*dd50*/  F2FP.F16.F32.PACK_AB R201, R202, R201 ;  /* 0x000000c9cac9723e */ /* 0x000fe200000000ff */
[----:B------:R-:W-:Y:S01]  /*dd60*/  STG.E.U16 desc[UR16][R42.64], R21 ;  /* 0x000000152a007986 */ /* 0x000fe2000c101510 */
[----:B------:R-:W-:Y:S02]  /*dd70*/  IADD3 R134, P6, PT, R135, R177, RZ ;  /* 0x000000b187867210 */ /* 0x000fe40007fde0ff */
[----:B------:R-:W-:Y:S01]  /*dd80*/  PRMT R63, R199, 0x7632, R63 ;  /* 0x00007632c73f7816 */ /* 0x000fe2000000003f */
[----:B------:R2:W-:Y:S01]  /*dd90*/  STG.E.U16 desc[UR16][R44.64], R74 ;  /* 0x0000004a2c007986 */ /* 0x0005e2000c101510 */
[----:B------:R-:W-:Y:S01]  /*dda0*/  F2FP.F16.F32.PACK_AB R203, R204, R203 ;  /* 0x000000cbcccb723e */ /* 0x000fe200000000ff */
[----:B0-----:R-:W0:Y:S01]  /*ddb0*/  LDC.64 R6, c[0x0][0x3a0] ;  /* 0x0000e800ff067b82 */ /* 0x001e220000000a00 */
[----:B------:R-:W-:Y:S01]  /*ddc0*/  IADD3 R136, P5, PT, R137, R177, RZ ;  /* 0x000000b189887210 */ /* 0x000fe20007fbe0ff */
[----:B------:R3:W-:Y:S01]  /*ddd0*/  STG.E.U16 desc[UR16][R46.64], R23 ;  /* 0x000000172e007986 */ /* 0x0007e2000c101510 */
[----:B------:R-:W-:-:S02]  /*dde0*/  LEA.HI.X.SX32 R129, R142, R189, 0x1, P1 ;  /* 0x000000bd8e817211 */ /* 0x000fc400008f0eff */
[----:B------:R-:W-:Y:S01]  /*ddf0*/  PRMT R65, R201, 0x7632, R65 ;  /* 0x00007632c9417816 */ /* 0x000fe20000000041 */
[----:B------:R4:W-:Y:S01]  /*de00*/  STG.E.U16 desc[UR16][R48.64], R76 ;  /* 0x0000004c30007986 */ /* 0x0009e2000c101510 */
[----:B------:R-:W-:Y:S02]  /*de10*/  F2FP.F16.F32.PACK_AB R205, R206, R205 ;  /* 0x000000cdcecd723e */ /* 0x000fe400000000ff */
[----:B------:R-:W-:Y:S01]  /*de20*/  IADD3 R142, P1, PT, R143, R177, RZ ;  /* 0x000000b18f8e7210 */ /* 0x000fe20007f3e0ff */
[----:B------:R5:W-:Y:S01]  /*de30*/  STG.E.U16 desc[UR16][R50.64], R25 ;  /* 0x0000001932007986 */ /* 0x000be2000c101510 */
[----:B--2---:R-:W-:Y:S02]  /*de40*/  PRMT R45, R80, 0x7632, R45 ;  /* 0x00007632502d7816 */ /* 0x004fe4000000002d */
[----:B------:R-:W-:Y:S01]  /*de50*/  LEA.HI.X.SX32 R135, R148, R189, 0x1, P6 ;  /* 0x000000bd94877211 */ /* 0x000fe200030f0eff */
[----:B------:R2:W-:Y:S01]  /*de60*/  STG.E.U16 desc[UR16][R52.64], R78 ;  /* 0x0000004e34007986 */ /* 0x0005e2000c101510 */
[----:B---3--:R-:W-:-:S02]  /*de70*/  PRMT R47, R82, 0x7632, R47 ;  /* 0x00007632522f7816 */ /* 0x008fc4000000002f */
[----:B------:R-:W-:Y:S01]  /*de80*/  PRMT R67, R203, 0x7632, R67 ;  /* 0x00007632cb437816 */ /* 0x000fe20000000043 */
[----:B------:R3:W-:Y:S01]  /*de90*/  STG.E.U16 desc[UR16][R54.64], R27 ;  /* 0x0000001b36007986 */ /* 0x0007e2000c101510 */
[----:B----4-:R-:W-:Y:S02]  /*dea0*/  PRMT R49, R84, 0x7632, R49 ;  /* 0x0000763254317816 */ /* 0x010fe40000000031 */
[----:B------:R-:W-:Y:S01]  /*deb0*/  F2FP.F16.F32.PACK_AB R207, R208, R207 ;  /* 0x000000cfd0cf723e */ /* 0x000fe200000000ff */
[----:B------:R-:W-:Y:S01]  /*dec0*/  STG.E.U16 desc[UR16][R88.64], R80 ;  /* 0x0000005058007986 */ /* 0x000fe2000c101510 */
[----:B-----5:R-:W-:Y:S02]  /*ded0*/  PRMT R51, R86, 0x7632, R51 ;  /* 0x0000763256337816 */ /* 0x020fe40000000033 */
[----:B------:R-:W-:Y:S01]  /*dee0*/  LEA.HI.X.SX32 R137, R150, R189, 0x1, P5 ;  /* 0x000000bd96897211 */ /* 0x000fe200028f0eff */
[----:B------:R-:W-:Y:S01]  /*def0*/  STG.E.U16 desc[UR16][R90.64], R45 ;  /* 0x0000002d5a007986 */ /* 0x000fe2000c101510 */
[----:B--2---:R-:W-:-:S02]  /*df00*/  PRMT R53, R3, 0x7632, R53 ;  /* 0x0000763203357816 */ /* 0x004fc40000000035 */
[----:B------:R-:W-:Y:S01]  /*df10*/  PRMT R69, R205, 0x7632, R69 ;  /* 0x00007632cd457816 */ /* 0x000fe20000000045 */
[----:B------:R-:W-:Y:S01]  /*df20*/  STG.E.U16 desc[UR16][R92.64], R82 ;  /* 0x000000525c007986 */ /* 0x000fe2000c101510 */
[----:B---3--:R-:W-:Y:S02]  /*df30*/  PRMT R55, R191, 0x7632, R55 ;  /* 0x00007632bf377816 */ /* 0x008fe40000000037 */
[----:B------:R-:W-:Y:S01]  /*df40*/  F2FP.F16.F32.PACK_AB R209, R210, R209 ;  /* 0x000000d1d2d1723e */ /* 0x000fe200000000ff */
[----:B------:R-:W-:Y:S01]  /*df50*/  STG.E.U16 desc[UR16][R94.64], R47 ;  /* 0x0000002f5e007986 */ /* 0x000fe2000c101510 */
[-C--:B------:R-:W-:Y:S02]  /*df60*/  IADD3 R148, P6, PT, R149, R177.reuse, RZ ;  /* 0x000000b195947210 */ /* 0x080fe40007fde0ff */
[----:B------:R-:W-:Y:S01]  /*df70*/  IADD3 R150, P5, PT, R151, R177, RZ ;  /* 0x000000b197967210 */ /* 0x000fe20007fbe0ff */
[----:B------:R-:W-:Y:S01]  /*df80*/  STG.E.U16 desc[UR16][R96.64], R84 ;  /* 0x0000005460007986 */ /* 0x000fe2000c101510 */
[----:B------:R-:W-:-:S02]  /*df90*/  LEA.HI.X.SX32 R143, R156, R189, 0x1, P1 ;  /* 0x000000bd9c8f7211 */ /* 0x000fc400008f0eff */
[----:B------:R-:W-:Y:S01]  /*dfa0*/  PRMT R71, R207, 0x7632, R71 ;  /* 0x00007632cf477816 */ /* 0x000fe20000000047 */
[----:B------:R-:W-:Y:S01]  /*dfb0*/  STG.E.U16 desc[UR16][R98.64], R49 ;  /* 0x0000003162007986 */ /* 0x000fe2000c101510 */
[----:B------:R-:W-:Y:S02]  /*dfc0*/  F2FP.F16.F32.PACK_AB R211, R214, R211 ;  /* 0x000000d3d6d3723e */ /* 0x000fe400000000ff */
[----:B------:R-:W-:Y:S01]  /*dfd0*/  PRMT R73, R209, 0x7632, R73 ;  /* 0x00007632d1497816 */ /* 0x000fe20000000049 */
[----:B------:R-:W-:Y:S01]  /*dfe0*/  STG.E.U16 desc[UR16][R100.64], R86 ;  /* 0x0000005664007986 */ /* 0x000fe2000c101510 */
[----:B------:R-:W-:Y:S02]  /*dff0*/  F2FP.F16.F32.PACK_AB R213, R216, R213 ;  /* 0x000000d5d8d5723e */ /* 0x000fe400000000ff */
[----:B------:R-:W-:Y:S01]  /*e000*/  IADD3 R156, P1, PT, R157, R177, RZ ;  /* 0x000000b19d9c7210 */ /* 0x000fe20007f3e0ff */
[----:B------:R-:W-:Y:S01]  /*e010*/  STG.E.U16 desc[UR16][R102.64], R51 ;  /* 0x0000003366007986 */ /* 0x000fe2000c101510 */
[----:B------:R-:W-:-:S02]  /*e020*/  LEA.HI.X.SX32 R149, R162, R189, 0x1, P6 ;  /* 0x000000bda2957211 */ /* 0x000fc400030f0eff */
[----:B------:R-:W-:Y:S01]  /*e030*/  LEA.HI.X.SX32 R151, R164, R189, 0x1, P5 ;  /* 0x000000bda4977211 */ /* 0x000fe200028f0eff */
[----:B------:R2:W-:Y:S01]  /*e040*/  STG.E.U16 desc[UR16][R104.64], R3 ;  /* 0x0000000368007986 */ /* 0x0005e2000c101510 */
[----:B------:R-:W-:Y:S02]  /*e050*/  IADD3 R164, P5, PT, R153, R177, RZ ;  /* 0x000000b199a47210 */ /* 0x000fe40007fbe0ff */
[----:B------:R-:W-:Y:S01]  /*e060*/  PRMT R75, R211, 0x7632, R75 ;  /* 0x00007632d34b7816 */ /* 0x000fe2000000004b */
[----:B------:R3:W-:Y:S01]  /*e070*/  STG.E.U16 desc[UR16][R106.64], R53 ;  /* 0x000000356a007986 */ /* 0x0007e2000c101510 */
[----:B------:R-:W-:Y:S02]  /*e080*/  F2FP.F16.F32.PACK_AB R215, R218, R215 ;  /* 0x000000d7dad7723e */ /* 0x000fe400000000ff */
[----:B------:R-:W-:Y:S01]  /*e090*/  IADD3 R162, P6, PT, R163, R177, RZ ;  /* 0x000000b1a3a27210 */ /* 0x000fe20007fde0ff */
[----:B------:R3:W-:Y:S01]  /*e0a0*/  STG.E.U16 desc[UR16][R108.64], R191 ;  /* 0x000000bf6c007986 */ /* 0x0007e2000c101510 */
[----:B------:R-:W-:-:S02]  /*e0b0*/  LEA.HI.X.SX32 R153, R166, R189, 0x1, P3 ;  /* 0x000000bda6997211 */ /* 0x000fc400018f0eff */
[----:B------:R-:W-:Y:S01]  /*e0c0*/  PRMT R77, R213, 0x7632, R77 ;  /* 0x00007632d54d7816 */ /* 0x000fe2000000004d */
[----:B------:R3:W-:Y:S01]  /*e0d0*/  STG.E.U16 desc[UR16][R110.64], R55 ;  /* 0x000000376e007986 */ /* 0x0007e2000c101510 */
[----:B------:R-:W-:Y:S02]  /*e0e0*/  F2FP.F16.F32.PACK_AB R217, R220, R217 ;  /* 0x000000d9dcd9723e */ /* 0x000fe400000000ff */
[----:B------:R-:W-:Y:S01]  /*e0f0*/  LEA.HI.X.SX32 R157, R170, R189, 0x1, P1 ;  /* 0x000000bdaa9d7211 */ /* 0x000fe200008f0eff */
[----:B------:R3:W-:Y:S01]  /*e100*/  STG.E.U16 desc[UR16][R112.64], R193 ;  /* 0x000000c170007986 */ /* 0x0007e2000c101510 */
[----:B------:R-:W-:Y:S02]  /*e110*/  IADD3 R166, P3, PT, R167, R177, RZ ;  /* 0x000000b1a7a67210 */ /* 0x000fe40007f7e0ff */
[----:B------:R-:W-:Y:S01]  /*e120*/  PRMT R79, R215, 0x7632, R79 ;  /* 0x00007632d74f7816 */ /* 0x000fe2000000004f */
[----:B------:R3:W-:Y:S01]  /*e130*/  STG.E.U16 desc[UR16][R114.64], R57 ;  /* 0x0000003972007986 */ /* 0x0007e2000c101510 */
[----:B------:R-:W-:-:S02]  /*e140*/  F2FP.F16.F32.PACK_AB R219, R222, R219 ;  /* 0x000000dbdedb723e */ /* 0x000fc400000000ff */
[----:B------:R-:W-:Y:S01]  /*e150*/  LEA.HI.X.SX32 R163, R176, R189, 0x1, P6 ;  /* 0x000000bdb0a37211 */ /* 0x000fe200030f0eff */
[----:B------:R3:W-:Y:S01]  /*e160*/  STG.E.U16 desc[UR16][R116.64], R195 ;  /* 0x000000c374007986 */ /* 0x0007e2000c101510 */
[-C--:B------:R-:W-:Y:S02]  /*e170*/  IADD3 R170, P1, PT, R171, R177.reuse, RZ ;  /* 0x000000b1abaa7210 */ /* 0x080fe40007f3e0ff */
[----:B------:R-:W-:Y:S01]  /*e180*/  IADD3 R176, P6, PT, R165, R177, RZ ;  /* 0x000000b1a5b07210 */ /* 0x000fe20007fde0ff */
[----:B------:R3:W-:Y:S01]  /*e190*/  STG.E.U16 desc[UR16][R118.64], R59 ;  /* 0x0000003b76007986 */ /* 0x0007e2000c101510 */
[----:B------:R-:W-:Y:S02]  /*e1a0*/  PRMT R81, R217, 0x7632, R81 ;  /* 0x00007632d9517816 */ /* 0x000fe40000000051 */
[----:B------:R-:W-:Y:S01]  /*e1b0*/  F2FP.F16.F32.PACK_AB R221, R224, R221 ;  /* 0x000000dde0dd723e */ /* 0x000fe200000000ff */
[----:B------:R3:W-:Y:S01]  /*e1c0*/  STG.E.U16 desc[UR16][R120.64], R197 ;  /* 0x000000c578007986 */ /* 0x0007e2000c101510 */
[----:B------:R-:W-:-:S02]  /*e1d0*/  LEA.HI.X.SX32 R165, R178, R189, 0x1, P5 ;  /* 0x000000bdb2a57211 */ /* 0x000fc400028f0eff */
[----:B------:R-:W-:Y:S01]  /*e1e0*/  LEA.HI.X.SX32 R167, R180, R189, 0x1, P3 ;  /* 0x000000bdb4a77211 */ /* 0x000fe200018f0eff */
[----:B------:R3:W-:Y:S01]  /*e1f0*/  STG.E.U16 desc[UR16][R122.64], R61 ;  /* 0x0000003d7a007986 */ /* 0x0007e2000c101510 */
[----:B------:R-:W-:Y:S02]  /*e200*/  PRMT R83, R219, 0x7632, R83 ;  /* 0x00007632db537816 */ /* 0x000fe40000000053 */
[----:B------:R-:W-:Y:S01]  /*e210*/  F2FP.F16.F32.PACK_AB R223, R226, R223 ;  /* 0x000000dfe2df723e */ /* 0x000fe200000000ff */
[----:B------:R3:W-:Y:S01]  /*e220*/  STG.E.U16 desc[UR16][R124.64], R199 ;  /* 0x000000c77c007986 */ /* 0x0007e2000c101510 */
[----:B------:R-:W-:Y:S02]  /*e230*/  IADD3 R178, P5, PT, R179, R177, RZ ;  /* 0x000000b1b3b27210 */ /* 0x000fe40007fbe0ff */
[----:B------:R-:W-:Y:S01]  /*e240*/  LEA.HI.X.SX32 R171, R184, R189, 0x1, P1 ;  /* 0x000000bdb8ab7211 */ /* 0x000fe200008f0eff */
[----:B------:R3:W-:Y:S01]  /*e250*/  STG.E.U16 desc[UR16][R126.64], R63 ;  /* 0x0000003f7e007986 */ /* 0x0007e2000c101510 */
[----:B------:R-:W-:-:S02]  /*e260*/  PRMT R85, R221, 0x7632, R85 ;  /* 0x00007632dd557816 */ /* 0x000fc40000000055 */
[----:B------:R-:W-:Y:S01]  /*e270*/  F2FP.F16.F32.PACK_AB R225, R228, R225 ;  /* 0x000000e1e4e1723e */ /* 0x000fe200000000ff */
        /* <DEDUP_REMOVED lines=8> */
[----:B--2---:R-:W-:Y:S01]  /*e300*/  SHF.L.U32 R3, R212, 0x2, RZ ;  /* 0x00000002d4037819 */ /* 0x004fe200000006ff */
[----:B------:R3:W-:Y:S01]  /*e310*/  STG.E.U16 desc[UR16][R134.64], R67 ;  /* 0x0000004386007986 */ /* 0x0007e2000c101510 */
[----:B------:R-:W-:Y:S01]  /*e320*/  LEA.HI.X.SX32 R179, R244, R189, 0x1, P5 ;  /* 0x000000bdf4b37211 */ /* 0x000fe200028f0eff */
[----:B------:R-:W-:Y:S01]  /*e330*/  IMAD.HI R212, R212, 0x4, RZ ;  /* 0x00000004d4d47827 */ /* 0x000fe200078e02ff */
[----:B------:R-:W-:Y:S01]  /*e340*/  PRMT R89, R225, 0x7632, R89 ;  /* 0x00007632e1597816 */ /* 0x000fe20000000059 */
[----:B------:R3:W-:Y:S01]  /*e350*/  STG.E.U16 desc[UR16][R136.64], R205 ;  /* 0x000000cd88007986 */ /* 0x0007e2000c101510 */
[----:B------:R-:W-:Y:S02]  /*e360*/  F2FP.F16.F32.PACK_AB R229, R232, R229 ;  /* 0x000000e5e8e5723e */ /* 0x000fe400000000ff */
[-C--:B------:R-:W-:Y:S01]  /*e370*/  LEA.HI.X.SX32 R181, R236, R189.reuse, 0x1, P3 ;  /* 0x000000bdecb57211 */ /* 0x080fe200018f0eff */
[----:B------:R3:W-:Y:S01]  /*e380*/  STG.E.U16 desc[UR16][R138.64], R69 ;  /* 0x000000458a007986 */ /* 0x0007e2000c101510 */
[----:B------:R-:W-:-:S02]  /*e390*/  LEA.HI.X.SX32 R185, R242, R189, 0x1, P1 ;  /* 0x000000bdf2b97211 */ /* 0x000fc400008f0eff */
[----:B------:R-:W-:Y:S01]  /*e3a0*/  PRMT R91, R227, 0x7632, R91 ;  /* 0x00007632e35b7816 */ /* 0x000fe2000000005b */
[----:B------:R3:W-:Y:S01]  /*e3b0*/  STG.E.U16 desc[UR16][R140.64], R207 ;  /* 0x000000cf8c007986 */ /* 0x0007e2000c101510 */
[----:B------:R-:W-:Y:S02]  /*e3c0*/  F2FP.F16.F32.PACK_AB R231, R234, R231 ;  /* 0x000000e7eae7723e */ /* 0x000fe400000000ff */
[--C-:B0-----:R-:W-:Y:S01]  /*e3d0*/  IADD3 R2, P0, P1, R3, UR6, R6.reuse ;  /* 0x0000000603027c10 */ /* 0x101fe2000f91e006 */
[----:B------:R3:W-:Y:S01]  /*e3e0*/  STG.E.U16 desc[UR16][R142.64], R71 ;  /* 0x000000478e007986 */ /* 0x0007e2000c101510 */
[----:B------:R-:W-:Y:S02]  /*e3f0*/  PRMT R93, R229, 0x7632, R93 ;  /* 0x00007632e55d7816 */ /* 0x000fe4000000005d */
[----:B------:R-:W-:Y:S01]  /*e400*/  LEA.HI.X.SX32 R189, R240, R189, 0x1, P4 ;  /* 0x000000bdf0bd7211 */ /* 0x000fe200020f0eff */
[----:B------:R3:W-:Y:S01]  /*e410*/  STG.E.U16 desc[UR16][R144.64], R209 ;  /* 0x000000d190007986 */ /* 0x0007e2000c101510 */
[----:B------:R-:W-:-:S02]  /*e420*/  PRMT R6, R231, 0x7632, R6 ;  /* 0x00007632e7067816 */ /* 0x000fc40000000006 */
[----:B------:R-:W-:Y:S01]  /*e430*/  IADD3.X R3, PT, PT, R212, UR5, R7, P0, P1 ;  /* 0x00000005d4037c10 */ /* 0x000fe200087e2407 */
[----:B------:R3:W-:Y:S04]  /*e440*/  STG.E.U16 desc[UR16][R146.64], R73 ;  /* 0x0000004992007986 */ /* 0x0007e8000c101510 */
        /* <DEDUP_REMOVED lines=22> */
[----:B------:R3:W-:Y:S01]  /*e5b0*/  STG.E desc[UR16][R2.64], R0 ;  /* 0x0000000002007986 */ /* 0x0007e2000c101910 */
[----:B-1----:R-:W-:Y:S06]  /*e5c0*/  BAR.SYNC.DEFER_BLOCKING 0x0 ;  /* 0x0000000000007b1d */ /* 0x002fec0000010000 */
[----:B------:R-:W-:Y:S05]  /*e5d0*/  BRA.U UP0, `(.L_x_22) ;  /* 0x0000000100a07547 */ /* 0x000fea000b800000 */
[----:B------:R-:W0:Y:S01]  /*e5e0*/  S2UR UR5, SR_CgaCtaId ;  /* 0x00000000000579c3 */ /* 0x000e220000008800 */
[----:B------:R-:W-:Y:S01]  /*e5f0*/  NOP ;  /* 0x0000000000007918 */ /* 0x000fe20000000000 */
[----:B------:R-:W-:Y:S01]  /*e600*/  UMOV UR4, 0x50 ;  /* 0x0000005000047882 */ /* 0x000fe20000000000 */
[----:B---3--:R-:W-:Y:S02]  /*e610*/  MOV R0, UR7 ;  /* 0x0000000700007c02 */ /* 0x008fe40008000f00 */
[----:B------:R-:W-:Y:S02]  /*e620*/  MOV R3, 0xffff ;  /* 0x0000ffff00037802 */ /* 0x000fe40000000f00 */
[----:B------:R-:W-:Y:S02]  /*e630*/  LOP3.LUT R0, R0, 0xffff, RZ, 0xc0, !PT ;  /* 0x0000ffff00007812 */ /* 0x000fe400078ec0ff */
[----:B------:R-:W-:Y:S02]  /*e640*/  MOV R7, 0x1 ;  /* 0x0000000100077802 */ /* 0x000fe40000000f00 */
[----:B------:R-:W-:-:S04]  /*e650*/  SHF.R.U32.HI R0, RZ, 0x5, R0 ;  /* 0x00000005ff007819 */ /* 0x000fc80000011600 */
[----:B------:R-:W-:Y:S02]  /*e660*/  IADD3 R2, PT, PT, R0, 0x10, RZ ;  /* 0x0000001000027810 */ /* 0x000fe40007ffe0ff */
[----:B------:R-:W-:Y:S01]  /*e670*/  SHF.L.U32 R0, R3, R0, RZ ;  /* 0x0000000003007219 */ /* 0x000fe200000006ff */
[----:B0-----:R-:W-:Y:S01]  /*e680*/  ULEA UR6, UR5, UR4, 0x18 ;  /* 0x0000000405067291 */ /* 0x001fe2000f8ec0ff */
[----:B------:R-:W-:-:S04]  /*e690*/  SHF.L.U32 R3, R7, R2, RZ ;  /* 0x0000000207037219 */ /* 0x000fc800000006ff */
[----:B------:R-:W-:-:S04]  /*e6a0*/  LOP3.LUT R0, R3, R0, RZ, 0xfc, !PT ;  /* 0x0000000003007212 */ /* 0x000fc800078efcff */
[----:B------:R-:W0:Y:S01]  /*e6b0*/  LDS R5, [UR6] ;  /* 0x00000006ff057984 */ /* 0x000e220008000800 */
[C---:B------:R-:W-:Y:S02]  /*e6c0*/  LOP3.LUT R2, R0.reuse, 0xffff, RZ, 0xc0, !PT ;  /* 0x0000ffff00027812 */ /* 0x040fe400078ec0ff */
[----:B0-----:R-:W-:-:S04]  /*e6d0*/  LOP3.LUT R3, R0, 0xffff, R5, 0x80, !PT ;  /* 0x0000ffff00037812 */ /* 0x001fc800078e8005 */
[----:B------:R-:W-:-:S13]  /*e6e0*/  ISETP.NE.AND P0, PT, R3, R2, PT ;  /* 0x000000020300720c */ /* 0x000fda0003f05270 */
[----:B------:R-:W-:Y:S05]  /*e6f0*/  @P0 BRA `(.L_x_23) ;  /* 0x0000000000500947 */ /* 0x000fea0003800000 */
[----:B------:R-:W-:Y:S02]  /*e700*/  SHF.R.U32.HI R5, RZ, 0x10, R5 ;  /* 0x00000010ff057819 */ /* 0x000fe40000011605 */
[----:B------:R-:W-:-:S04]  /*e710*/  SHF.R.U32.HI R2, RZ, 0x10, R0 ;  /* 0x00000010ff027819 */ /* 0x000fc80000011600 */
[----:B------:R-:W-:-:S04]  /*e720*/  LOP3.LUT R5, R5, R2, RZ, 0xc0, !PT ;  /* 0x0000000205057212 */ /* 0x000fc800078ec0ff */
[----:B------:R-:W-:-:S13]  /*e730*/  ISETP.NE.AND P0, PT, R5, R2, PT ;  /* 0x000000020500720c */ /* 0x000fda0003f05270 */
[----:B------:R-:W-:Y:S05]  /*e740*/  @P0 BRA `(.L_x_24) ;  /* 0x0000000000300947 */ /* 0x000fea0003800000 */
[----:B------:R-:W-:Y:S01]  /*e750*/  R2UR UR4, R0 ;  /* 0x00000000000472ca */ /* 0x000fe200000e0000 */
[----:B------:R-:W-:Y:S01]  /*e760*/  VOTEU.ANY UR5, UPT, PT ;  /* 0x0000000000057886 */ /* 0x000fe200038e0100 */
[----:B------:R-:W0:Y:S01]  /*e770*/  S2R R0, SR_LANEID ;  /* 0x0000000000007919 */ /* 0x000e220000000000 */
[----:B------:R-:W-:-:S10]  /*e780*/  UFLO.U32 UR5, UR5 ;  /* 0x00000005000572bd */ /* 0x000fd400080e0000 */
[----:B------:R-:W-:-:S06]  /*e790*/  ULOP3.LUT UR4, URZ, UR4, URZ, 0x33, !UPT ;  /* 0x00000004ff047292 */ /* 0x000fcc000f8e33ff */
[----:B------:R-:W-:-:S04]  /*e7a0*/  MOV R2, UR4 ;  /* 0x0000000400027c02 */ /* 0x000fc80008000f00 */
[----:B------:R-:W1:Y:S02]  /*e7b0*/  REDUX UR8, R2 ;  /* 0x00000000020873c4 */ /* 0x000e640000000000 */
[----:B------:R2:W-:Y:S01]  /*e7c0*/  UTCATOMSWS.AND URZ, UR4 ;  /* 0x0000000400ff79e3 */ /* 0x0005e20008000000 */
[----:B0-----:R-:W-:Y:S02]  /*e7d0*/  ISETP.EQ.U32.AND P0, PT, R0, UR5, PT ;  /* 0x0000000500007c0c */ /* 0x001fe4000bf02070 */
[----:B-1----:R-:W-:-:S11]  /*e7e0*/  MOV R0, UR8 ;  /* 0x0000000800007c02 */ /* 0x002fd60008000f00 */
[----:B------:R2:W-:Y:S01]  /*e7f0*/  @P0 ATOMS.AND RZ, [UR6], R0 ;  /* 0x00000000ffff098c */ /* 0x0005e2000a800006 */
[----:B------:R-:W-:Y:S05]  /*e800*/  BRA `(.L_x_22) ;  /* 0x0000000000147947 */ /* 0x000fea0003800000 */
.L_x_24:
[----:B------:R-:W-:-:S07]  /*e810*/  MOV R2, 0xe830 ;  /* 0x0000e83000027802 */ /* 0x000fce0000000f00 */
[----:B------:R-:W-:Y:S05]  /*e820*/  CALL.REL.NOINC `($__internal_0_$__cuda_sm10x_tcgen05_guardrail_trap_col_being_dealloced_not_returned_by_alloc) ;  /* 0x0000000000447944 */ /* 0x000fea0003c00000 */
[----:B------:R-:W-:Y:S05]  /*e830*/  BRA `(.L_x_22) ;  /* 0x0000000000087947 */ /* 0x000fea0003800000 */
.L_x_23:
[----:B------:R-:W-:-:S07]  /*e840*/  MOV R2, 0xe860 ;  /* 0x0000e86000027802 */ /* 0x000fce0000000f00 */
[----:B------:R-:W-:Y:S05]  /*e850*/  CALL.REL.NOINC `($__internal_2_$__cuda_sm10x_tcgen05_guardrail_trap_unallocated_columns_being_dealloced) ;  /* 0x0000000000507944 */ /* 0x000fea0003c00000 */
.L_x_22:
[----:B------:R-:W-:Y:S01]  /*e860*/  NOP ;  /* 0x0000000000007918 */ /* 0x000fe20000000000 */
[----:B--2---:R-:W-:Y:S05]  /*e870*/  EXIT ;  /* 0x000000000000794d */ /* 0x004fea0003800000 */
.L_x_8:
[----:B------:R-:W1:Y:S02]  /*e880*/  SYNCS.PHASECHK.TRANS64.TRYWAIT P2, [UR5+0x12000], RZ ;  /* 0x012000ffff0075a7 */ /* 0x000e640008041105 */
[----:B-1----:R-:W-:Y:S05]  /*e890*/  @!P2 BRA `(.L_x_8) ;  /* 0xfffffffc00f8a947 */ /* 0x002fea000383ffff */
[----:B------:R-:W-:Y:S05]  /*e8a0*/  BRA `(.L_x_7) ;  /* 0xffffff5c00fc7947 */ /* 0x000fea000383ffff */
.L_x_17:
[----:B------:R-:W0:Y:S02]  /*e8b0*/  SYNCS.PHASECHK.TRANS64.TRYWAIT P2, [UR5+0x16010], RZ ;  /* 0x016010ffff0075a7 */ /* 0x000e240008041105 */
[----:B0-----:R-:W-:Y:S05]  /*e8c0*/  @!P2 BRA `(.L_x_17) ;  /* 0xfffffffc00f8a947 */ /* 0x001fea000383ffff */
[----:B------:R-:W-:Y:S05]  /*e8d0*/  BRA `(.L_x_25) ;  /* 0xffffff90003c7947 */ /* 0x000fea000383ffff */
.L_x_18:
[----:B------:R-:W0:Y:S02]  /*e8e0*/  SYNCS.PHASECHK.TRANS64.TRYWAIT P6, [UR71], R39 ;  /* 0x00000027ff0075a7 */ /* 0x000e2400080c1147 */
[----:B0-----:R-:W-:Y:S05]  /*e8f0*/  @!P6 BRA `(.L_x_18) ;  /* 0xfffffffc00f8e947 */ /* 0x001fea000383ffff */
[----:B------:R-:W-:Y:S05]  /*e900*/  BRA `(.L_x_26) ;  /* 0xffffff9400f07947 */ /* 0x000fea000383ffff */
.L_x_21:
[----:B------:R-:W0:Y:S02]  /*e910*/  SYNCS.PHASECHK.TRANS64.TRYWAIT P0, [UR71], R0 ;  /* 0x00000000ff0075a7 */ /* 0x000e240008001147 */
[----:B0-----:R-:W-:Y:S05]  /*e920*/  @!P0 BRA `(.L_x_21) ;  /* 0xfffffffc00f88947 */ /* 0x001fea000383ffff */
[----:B------:R-:W-:Y:S05]  /*e930*/  BRA `(.L_x_27) ;  /* 0xffffffb400087947 */ /* 0x000fea000383ffff */
        .weak           $__internal_0_$__cuda_sm10x_tcgen05_guardrail_trap_col_being_dealloced_not_returned_by_alloc
        .type           $__internal_0_$__cuda_sm10x_tcgen05_guardrail_trap_col_being_dealloced_not_returned_by_alloc,@function
        .size           $__internal_0_$__cuda_sm10x_tcgen05_guardrail_trap_col_being_dealloced_not_returned_by_alloc,($__internal_1_$__cuda_sm10x_tcgen05_guardrail_trap_phase_invalid_during_alloc - $__internal_0_$__cuda_sm10x_tcgen05_guardrail_trap_col_being_dealloced_not_returned_by_alloc)
$__internal_0_$__cuda_sm10x_tcgen05_guardrail_trap_col_being_dealloced_not_returned_by_alloc:
[----:B------:R-:W-:Y:S05]  /*e940*/  BPT.TRAP 0x1 ;  /* 0x000000040000795c */ /* 0x000fea0000300000 */
[----:B------:R-:W-:-:S04]  /*e950*/  HFMA2 R3, -RZ, RZ, 0, 0 ;  /* 0x00000000ff037431 */ /* 0x000fc800000001ff */
[----:B------:R-:W-:Y:S05]  /*e960*/  RET.REL.NODEC R2 `(attn_fwd) ;  /* 0xffffff1402a47950 */ /* 0x000fea0003c3ffff */
        .weak           $__internal_1_$__cuda_sm10x_tcgen05_guardrail_trap_phase_invalid_during_alloc
        .type           $__internal_1_$__cuda_sm10x_tcgen05_guardrail_trap_phase_invalid_during_alloc,@function
        .size           $__internal_1_$__cuda_sm10x_tcgen05_guardrail_trap_phase_invalid_during_alloc,($__internal_2_$__cuda_sm10x_tcgen05_guardrail_trap_unallocated_columns_being_dealloced - $__internal_1_$__cuda_sm10x_tcgen05_guardrail_trap_phase_invalid_during_alloc)
$__internal_1_$__cuda_sm10x_tcgen05_guardrail_trap_phase_invalid_during_alloc:
[----:B------:R-:W-:Y:S05]  /*e970*/  BPT.TRAP 0x1 ;  /* 0x000000040000795c */ /* 0x000fea0000300000 */
[----:B------:R-:W-:-:S04]  /*e980*/  MOV R3, 0x0 ;  /* 0x0000000000037802 */ /* 0x000fc80000000f00 */
[----:B------:R-:W-:Y:S05]  /*e990*/  RET.REL.NODEC R2 `(attn_fwd) ;  /* 0xffffff1402987950 */ /* 0x000fea0003c3ffff */
        .weak           $__internal_2_$__cuda_sm10x_tcgen05_guardrail_trap_unallocated_columns_being_dealloced
        .type           $__internal_2_$__cuda_sm10x_tcgen05_guardrail_trap_unallocated_columns_being_dealloced,@function
        .size           $__internal_2_$__cuda_sm10x_tcgen05_guardrail_trap_unallocated_columns_being_dealloced,(.L_x_31 - $__internal_2_$__cuda_sm10x_tcgen05_guardrail_trap_unallocated_columns_being_dealloced)
$__internal_2_$__cuda_sm10x_tcgen05_guardrail_trap_unallocated_columns_being_dealloced:
[----:B------:R-:W-:Y:S05]  /*e9a0*/  BPT.TRAP 0x1 ;  /* 0x000000040000795c */ /* 0x000fea0000300000 */
[----:B------:R-:W-:-:S04]  /*e9b0*/  HFMA2 R3, -RZ, RZ, 0, 0 ;  /* 0x00000000ff037431 */ /* 0x000fc800000001ff */
[----:B------:R-:W-:Y:S05]  /*e9c0*/  RET.REL.NODEC R2 `(attn_fwd) ;  /* 0xffffff14028c7950 */ /* 0x000fea0003c3ffff */
.L_x_28:
[----:B------:R-:W-:-:S00]  /*e9d0*/  BRA `(.L_x_28) ;  /* 0xfffffffc00fc7947 */ /* 0x000fc0000383ffff */
[----:B------:R-:W-:-:S00]  /*e9e0*/  NOP ;  /* 0x0000000000007918 */ /* 0x000fc00000000000 */
        /* <DEDUP_REMOVED lines=9> */
.L_x_31:


//--------------------- .nv.global.init           --------------------------
	.section	.nv.global.init,"aw",@progbits
.nv.global.init:
	.type		_$_str,@object
	.size		_$_str,(.L_3 - _$_str)
_$_str:
        /*0000*/ 	.byte	0x5f, 0x5f, 0x43, 0x55, 0x44, 0x41, 0x5f, 0x46, 0x54, 0x5a, 0x00
.L_3:


//--------------------- .nv.shared.attn_fwd       --------------------------
	.section	.nv.shared.attn_fwd,"aw",@nobits
	.sectionflags	@""
	.align	16
	.zero		1024


//--------------------- .nv.shared.reserved.0     --------------------------
	.section	.nv.shared.reserved.0,"aw",@nobits
	.align	8
	.weak		__nv_reservedSMEM_offset_0_alias
	.size		__nv_reservedSMEM_offset_0_alias, 0, 64
	.other		__nv_reservedSMEM_offset_0_alias,@"STO_CUDA_RESERVED_SHARED STV_DEFAULT"
__nv_reservedSMEM_offset_0_alias:
	.zero		0
.nv.shared.reserved.0:
	.zero		64
	.weak		__nv_reservedSMEM_allocation_phase
	.type		__nv_reservedSMEM_allocation_phase,@object
	.size		__nv_reservedSMEM_allocation_phase,(.L_0 - __nv_reservedSMEM_allocation_phase)
__nv_reservedSMEM_allocation_phase:
	.zero		1
.L_0:
	.zero		7
	.weak		__nv_reservedSMEM_devtool_atexit_pc
	.type		__nv_reservedSMEM_devtool_atexit_pc,@object
	.size		__nv_reservedSMEM_devtool_atexit_pc,(__nv_reservedSMEM_allocation_mask - __nv_reservedSMEM_devtool_atexit_pc)
__nv_reservedSMEM_devtool_atexit_pc:
	.zero		8
	.weak		__nv_reservedSMEM_allocation_mask
	.type		__nv_reservedSMEM_allocation_mask,@object
	.size		__nv_reservedSMEM_allocation_mask,(.L_2 - __nv_reservedSMEM_allocation_mask)
__nv_reservedSMEM_allocation_mask:
	.zero		4
.L_2:


//--------------------- .nv.constant0.attn_fwd    --------------------------
	.section	.nv.constant0.attn_fwd,"a",@progbits
	.sectionflags	@""
	.align	4
.nv.constant0.attn_fwd:
	.zero		1032


//--------------------- SYMBOLS --------------------------

	.type		.nv.reservedSmem.offset0,@object
	.size		.nv.reservedSmem.offset0,0x4
	.type		.nv.reservedSmem.cap,@object
	.size		.nv.reservedSmem.cap,0x4
